def matmul_kernel(
    a_ptr,
    b_ptr,
    c_ptr,
    M,
    N,
    K,
    stride_am,
    stride_ak,
    stride_bk,
    stride_bn,
    stride_cm,
    stride_cn,
    BLOCK_M: tl.constexpr,
    BLOCK_N: tl.constexpr,
    BLOCK_K: tl.constexpr,
    GROUP_M: tl.constexpr,
):
    pid = tl.program_id(axis=0)
    num_pid_m = tl.cdiv(M, BLOCK_M)
    num_pid_n = tl.cdiv(N, BLOCK_N)
    num_pid_in_group = GROUP_M * num_pid_n
    group_id = pid // num_pid_in_group
    first_pid_m = group_id * GROUP_M
    group_size_m = min(num_pid_m - first_pid_m, GROUP_M)
    pid_m = first_pid_m + ((pid % num_pid_in_group) % group_size_m)
    pid_n = (pid % num_pid_in_group) // group_size_m

    offs_am = (pid_m * BLOCK_M + tl.arange(0, BLOCK_M)) % M
    offs_bn = (pid_n * BLOCK_N + tl.arange(0, BLOCK_N)) % N
    offs_k = tl.arange(0, BLOCK_K)
    a_ptrs = a_ptr + offs_am[:, None] * stride_am + offs_k[None, :] * stride_ak
    b_ptrs = b_ptr + offs_k[:, None] * stride_bk + offs_bn[None, :] * stride_bn

    acc = tl.zeros((BLOCK_M, BLOCK_N), dtype=tl.float32)
    for kk in range(0, tl.cdiv(K, BLOCK_K)):
        a = tl.load(a_ptrs, mask=offs_k[None, :] < K - kk * BLOCK_K, other=0.0)
        b = tl.load(b_ptrs, mask=offs_k[:, None] < K - kk * BLOCK_K, other=0.0)
        acc = tl.dot(a, b, acc)
        a_ptrs += BLOCK_K * stride_ak
        b_ptrs += BLOCK_K * stride_bk

    c = acc.to(c_ptr.dtype.element_ty)
    offs_cm = pid_m * BLOCK_M + tl.arange(0, BLOCK_M)
    offs_cn = pid_n * BLOCK_N + tl.arange(0, BLOCK_N)
    c_ptrs = c_ptr + offs_cm[:, None] * stride_cm + offs_cn[None, :] * stride_cn
    mask = (offs_cm[:, None] < M) & (offs_cn[None, :] < N)
    tl.store(c_ptrs, c, mask=mask)

# config = {"BLOCK_K": 128, "BLOCK_M": 32, "BLOCK_N": 128, "GROUP_M": 8, "arch": "sm_100", "dtype": "bf16", "num_ctas": 1, "num_stages": 2, "num_warps": 8}
# arch = sm_100


// ===== COMPILED SASS (sm_100a) =====

	.target	sm_100a

	.elftype	@"ET_EXEC"


//--------------------- .note.nv.tkinfo           --------------------------
	.section	.note.nv.tkinfo,"",@"SHT_NOTE"
	.sectionflags	@"SHF_NOTE_NV_TKINFO"
	.tkinfo
        /*0018*/ 	.word	0x00000081
        /*0030*/ 	.string	""
        /*0030*/ 	.string	"ptxas-blackwell"
        /*0030*/ 	.string	"Cuda compilation tools, release 12.9, V12.9.86"
        /*0030*/ 	.string	"Build cuda_12.9.r12.9/compiler.36037853_0"
        /*0030*/ 	.string	"-v  -suppress-debug-info  -lineinfo  -arch sm_100a "



//--------------------- .note.nv.cuver            --------------------------
	.section	.note.nv.cuver,"",@"SHT_NOTE"
	.sectionflags	@"SHF_NOTE_NV_CUVER"
        /*0018*/ 	.short	0x0001
        /*001a*/ 	.short	0x0064
        /*001c*/ 	.short	0x0001
        /*001e*/ 	.short	0x0000
        /*0020*/ 	.short	0x0001
        /*0022*/ 	.short	0x0000


//--------------------- .nv.info                  --------------------------
	.section	.nv.info,"",@"SHT_CUDA_INFO"
	.align	4


	//----- nvinfo : EIATTR_REGCOUNT
	.align		4
        /*0000*/ 	.byte	0x04, 0x2f
        /*0002*/ 	.short	(.L_1 - .L_0)
	.align		4
.L_0:
        /*0004*/ 	.word	index@(matmul_kernel)
        /*0008*/ 	.word	0x000000ff


	//----- nvinfo : EIATTR_FRAME_SIZE
	.align		4
.L_1:
        /*000c*/ 	.byte	0x04, 0x11
        /*000e*/ 	.short	(.L_3 - .L_2)
	.align		4
.L_2:
        /*0010*/ 	.word	index@(matmul_kernel)
        /*0014*/ 	.word	0x00000000


	//----- nvinfo : EIATTR_MIN_STACK_SIZE
	.align		4
.L_3:
        /*0018*/ 	.byte	0x04, 0x12
        /*001a*/ 	.short	(.L_5 - .L_4)
	.align		4
.L_4:
        /*001c*/ 	.word	index@(matmul_kernel)
        /*0020*/ 	.word	0x00000000
.L_5:


//--------------------- .nv.info.matmul_kernel    --------------------------
	.section	.nv.info.matmul_kernel,"",@"SHT_CUDA_INFO"
	.sectionflags	@""
	.align	4


	//----- nvinfo : EIATTR_CUDA_API_VERSION
	.align		4
        /*0000*/ 	.byte	0x04, 0x37
        /*0002*/ 	.short	(.L_7 - .L_6)
.L_6:
        /*0004*/ 	.word	0x00000081


	//----- nvinfo : EIATTR_KPARAM_INFO
	.align		4
.L_7:
        /*0008*/ 	.byte	0x04, 0x17
        /*000a*/ 	.short	(.L_9 - .L_8)
.L_8:
        /*000c*/ 	.word	0x00000000
        /*0010*/ 	.short	0x000d
        /*0012*/ 	.short	0x0048
        /*0014*/ 	.byte	0x00, 0xf4, 0x21, 0x00


	//----- nvinfo : EIATTR_KPARAM_INFO
	.align		4
.L_9:
        /*0018*/ 	.byte	0x04, 0x17
        /*001a*/ 	.short	(.L_11 - .L_10)
.L_10:
        /*001c*/ 	.word	0x00000000
        /*0020*/ 	.short	0x000c
        /*0022*/ 	.short	0x0040
        /*0024*/ 	.byte	0x00, 0xf4, 0x21, 0x00


	//----- nvinfo : EIATTR_KPARAM_INFO
	.align		4
.L_11:
        /*0028*/ 	.byte	0x04, 0x17
        /*002a*/ 	.short	(.L_13 - .L_12)
.L_12:
        /*002c*/ 	.word	0x00000000
        /*0030*/ 	.short	0x000b
        /*0032*/ 	.short	0x0038
        /*0034*/ 	.byte	0x00, 0xf0, 0x11, 0x00


	//----- nvinfo : EIATTR_KPARAM_INFO
	.align		4
.L_13:
        /*0038*/ 	.byte	0x04, 0x17
        /*003a*/ 	.short	(.L_15 - .L_14)
.L_14:
        /*003c*/ 	.word	0x00000000
        /*0040*/ 	.short	0x000a
        /*0042*/ 	.short	0x0034
        /*0044*/ 	.byte	0x00, 0xf0, 0x11, 0x00


	//----- nvinfo : EIATTR_KPARAM_INFO
	.align		4
.L_15:
        /*0048*/ 	.byte	0x04, 0x17
        /*004a*/ 	.short	(.L_17 - .L_16)
.L_16:
        /*004c*/ 	.word	0x00000000
        /*0050*/ 	.short	0x0009
        /*0052*/ 	.short	0x0030
        /*0054*/ 	.byte	0x00, 0xf0, 0x11, 0x00


	//----- nvinfo : EIATTR_KPARAM_INFO
	.align		4
.L_17:
        /*0058*/ 	.byte	0x04, 0x17
        /*005a*/ 	.short	(.L_19 - .L_18)
.L_18:
        /*005c*/ 	.word	0x00000000
        /*0060*/ 	.short	0x0008
        /*0062*/ 	.short	0x002c
        /*0064*/ 	.byte	0x00, 0xf0, 0x11, 0x00


	//----- nvinfo : EIATTR_KPARAM_INFO
	.align		4
.L_19:
        /*0068*/ 	.byte	0x04, 0x17
        /*006a*/ 	.short	(.L_21 - .L_20)
.L_20:
        /*006c*/ 	.word	0x00000000
        /*0070*/ 	.short	0x0007
        /*0072*/ 	.short	0x0028
        /*0074*/ 	.byte	0x00, 0xf0, 0x11, 0x00


	//----- nvinfo : EIATTR_KPARAM_INFO
	.align		4
.L_21:
        /*0078*/ 	.byte	0x04, 0x17
        /*007a*/ 	.short	(.L_23 - .L_22)
.L_22:
        /*007c*/ 	.word	0x00000000
        /*0080*/ 	.short	0x0006
        /*0082*/ 	.short	0x0024
        /*0084*/ 	.byte	0x00, 0xf0, 0x11, 0x00


	//----- nvinfo : EIATTR_KPARAM_INFO
	.align		4
.L_23:
        /*0088*/ 	.byte	0x04, 0x17
        /*008a*/ 	.short	(.L_25 - .L_24)
.L_24:
        /*008c*/ 	.word	0x00000000
        /*0090*/ 	.short	0x0005
        /*0092*/ 	.short	0x0020
        /*0094*/ 	.byte	0x00, 0xf0, 0x11, 0x00


	//----- nvinfo : EIATTR_KPARAM_INFO
	.align		4
.L_25:
        /*0098*/ 	.byte	0x04, 0x17
        /*009a*/ 	.short	(.L_27 - .L_26)
.L_26:
        /*009c*/ 	.word	0x00000000
        /*00a0*/ 	.short	0x0004
        /*00a2*/ 	.short	0x001c
        /*00a4*/ 	.byte	0x00, 0xf0, 0x11, 0x00


	//----- nvinfo : EIATTR_KPARAM_INFO
	.align		4
.L_27:
        /*00a8*/ 	.byte	0x04, 0x17
        /*00aa*/ 	.short	(.L_29 - .L_28)
.L_28:
        /*00ac*/ 	.word	0x00000000
        /*00b0*/ 	.short	0x0003
        /*00b2*/ 	.short	0x0018
        /*00b4*/ 	.byte	0x00, 0xf0, 0x11, 0x00


	//----- nvinfo : EIATTR_KPARAM_INFO
	.align		4
.L_29:
        /*00b8*/ 	.byte	0x04, 0x17
        /*00ba*/ 	.short	(.L_31 - .L_30)
.L_30:
        /*00bc*/ 	.word	0x00000000
        /*00c0*/ 	.short	0x0002
        /*00c2*/ 	.short	0x0010
        /*00c4*/ 	.byte	0x00, 0xf4, 0x21, 0x00


	//----- nvinfo : EIATTR_KPARAM_INFO
	.align		4
.L_31:
        /*00c8*/ 	.byte	0x04, 0x17
        /*00ca*/ 	.short	(.L_33 - .L_32)
.L_32:
        /*00cc*/ 	.word	0x00000000
        /*00d0*/ 	.short	0x0001
        /*00d2*/ 	.short	0x0008
        /*00d4*/ 	.byte	0x00, 0xf4, 0x21, 0x00


	//----- nvinfo : EIATTR_KPARAM_INFO
	.align		4
.L_33:
        /*00d8*/ 	.byte	0x04, 0x17
        /*00da*/ 	.short	(.L_35 - .L_34)
.L_34:
        /*00dc*/ 	.word	0x00000000
        /*00e0*/ 	.short	0x0000
        /*00e2*/ 	.short	0x0000
        /*00e4*/ 	.byte	0x00, 0xf4, 0x21, 0x00


	//----- nvinfo : EIATTR_SPARSE_MMA_MASK
	.align		4
.L_35:
        /*00e8*/ 	.byte	0x03, 0x50
        /*00ea*/ 	.short	0x0000


	//----- nvinfo : EIATTR_MAXREG_COUNT
	.align		4
        /*00ec*/ 	.byte	0x03, 0x1b
        /*00ee*/ 	.short	0x00ff


	//----- nvinfo : EIATTR_NUM_BARRIERS
	.align		4
        /*00f0*/ 	.byte	0x02, 0x4c
        /*00f2*/ 	.byte	0x01
	.zero		1


	//----- nvinfo : EIATTR_VRC_CTA_INIT_COUNT
	.align		4
        /*00f4*/ 	.byte	0x02, 0x4a
	.zero		1
	.zero		1


	//----- nvinfo : EIATTR_EXIT_INSTR_OFFSETS
	.align		4
        /*00f8*/ 	.byte	0x04, 0x1c
        /*00fa*/ 	.short	(.L_37 - .L_36)


	//   ....[0]....
.L_36:
        /*00fc*/ 	.word	0x00008150


	//   ....[1]....
        /*0100*/ 	.word	0x00008180


	//----- nvinfo : EIATTR_REQNTID
	.align		4
.L_37:
        /*0104*/ 	.byte	0x04, 0x10
        /*0106*/ 	.short	(.L_39 - .L_38)
.L_38:
        /*0108*/ 	.word	0x00000100
        /*010c*/ 	.word	0x00000001
        /*0110*/ 	.word	0x00000001


	//----- nvinfo : EIATTR_CBANK_PARAM_SIZE
	.align		4
.L_39:
        /*0114*/ 	.byte	0x03, 0x19
        /*0116*/ 	.short	0x0050


	//----- nvinfo : EIATTR_PARAM_CBANK
	.align		4
        /*0118*/ 	.byte	0x04, 0x0a
        /*011a*/ 	.short	(.L_41 - .L_40)
	.align		4
.L_40:
        /*011c*/ 	.word	index@(.nv.constant0.matmul_kernel)
        /*0120*/ 	.short	0x0380
        /*0122*/ 	.short	0x0050


	//----- nvinfo : EIATTR_SW_WAR
	.align		4
.L_41:
        /*0124*/ 	.byte	0x04, 0x36
        /*0126*/ 	.short	(.L_43 - .L_42)
.L_42:
        /*0128*/ 	.word	0x00000008
.L_43:


//--------------------- .nv.compat                --------------------------
	.section	.nv.compat,"",@"SHT_CUDA_COMPAT_INFO"
	.align	4
        /*0000*/ 	.byte	0x02, 0x02, 0x01, 0x00, 0x02, 0x05, 0x05, 0x00, 0x02, 0x03, 0x00, 0x00, 0x02, 0x06, 0x01, 0x00


//--------------------- .nv.callgraph             --------------------------
	.section	.nv.callgraph,"",@"SHT_CUDA_CALLGRAPH"
	.align	4
	.sectionentsize	8
	.align		4
        /*0000*/ 	.word	0x00000000
	.align		4
        /*0004*/ 	.word	0xffffffff
	.align		4
        /*0008*/ 	.word	0x00000000
	.align		4
        /*000c*/ 	.word	0xfffffffe
	.align		4
        /*0010*/ 	.word	0x00000000
	.align		4
        /*0014*/ 	.word	0xfffffffd
	.align		4
        /*0018*/ 	.word	0x00000000
	.align		4
        /*001c*/ 	.word	0xfffffffc


//--------------------- .text.matmul_kernel       --------------------------
	.section	.text.matmul_kernel,"ax",@progbits
	.align	128
        .global         matmul_kernel
        .type           matmul_kernel,@function
        .size           matmul_kernel,(.L_x_4 - matmul_kernel)
        .other          matmul_kernel,@"STO_CUDA_ENTRY STV_DEFAULT"
matmul_kernel:
.text.matmul_kernel:
[----:B------:R-:W0:Y:S08]  /*0000*/  LDC R1, c[0x0][0x37c] ;  /* 0x0000df00ff017b82 */ /* 0x000e300000000800 */
[----:B------:R-:W1:Y:S01]  /*0010*/  LDC.64 R50, c[0x0][0x398] ;  /* 0x0000e600ff327b82 */ /* 0x000e620000000a00 */
[----:B------:R-:W2:Y:S01]  /*0020*/  S2R R5, SR_CTAID.X ;  /* 0x0000000000057919 */ /* 0x000ea20000002500 */
[----:B------:R-:W3:Y:S01]  /*0030*/  LDCU UR4, c[0x0][0x3a0] ;  /* 0x00007400ff0477ac */ /* 0x000ee20008000800 */
[----:B------:R-:W4:Y:S01]  /*0040*/  S2R R175, SR_TID.X ;  /* 0x0000000000af7919 */ /* 0x000f220000002100 */
[----:B------:R-:W0:Y:S01]  /*0050*/  LDCU.64 UR10, c[0x0][0x358] ;  /* 0x00006b00ff0a77ac */ /* 0x000e220008000a00 */
[----:B------:R-:W0:Y:S01]  /*0060*/  LDCU UR8, c[0x0][0x3a0] ;  /* 0x00007400ff0877ac */ /* 0x000e220008000800 */
[----:B---3--:R-:W-:Y:S01]  /*0070*/  UIADD3 UR4, UPT, UPT, UR4, 0x7f, URZ ;  /* 0x0000007f04047890 */ /* 0x008fe2000fffe0ff */
[----:B-1----:R-:W-:-:S03]  /*0080*/  VIADD R0, R51, 0x7f ;  /* 0x0000007f33007836 */ /* 0x002fc60000000000 */
[----:B------:R-:W-:Y:S02]  /*0090*/  UISETP.GT.AND UP0, UPT, UR4, 0x7f, UPT ;  /* 0x0000007f0400788c */ /* 0x000fe4000bf04270 */
[----:B------:R-:W-:-:S04]  /*00a0*/  SHF.R.S32.HI R3, RZ, 0x1f, R0 ;  /* 0x0000001fff037819 */ /* 0x000fc80000011400 */
[----:B------:R-:W-:Y:S02]  /*00b0*/  LEA.HI R3, R3, R0, RZ, 0x7 ;  /* 0x0000000003037211 */ /* 0x000fe400078f38ff */
[----:B--2---:R-:W-:Y:S02]  /*00c0*/  IABS R8, R5 ;  /* 0x0000000500087213 */ /* 0x004fe40000000000 */
[----:B------:R-:W-:Y:S02]  /*00d0*/  SHF.R.S32.HI R3, RZ, 0x7, R3 ;  /* 0x00000007ff037819 */ /* 0x000fe40000011403 */
[----:B----4-:R-:W-:-:S03]  /*00e0*/  SHF.R.U32.HI R191, RZ, 0x5, R175 ;  /* 0x00000005ffbf7819 */ /* 0x010fc600000116af */
[----:B------:R-:W-:Y:S01]  /*00f0*/  IMAD.SHL.U32 R4, R3, 0x8, RZ ;  /* 0x0000000803047824 */ /* 0x000fe200078e00ff */
[----:B------:R-:W-:-:S04]  /*0100*/  SGXT.U32 R191, R191, 0x3 ;  /* 0x00000003bfbf781a */ /* 0x000fc80000000000 */
[-C--:B------:R-:W-:Y:S02]  /*0110*/  IABS R7, R4.reuse ;  /* 0x0000000400077213 */ /* 0x080fe40000000000 */
[----:B------:R-:W-:Y:S02]  /*0120*/  IABS R10, R4 ;  /* 0x00000004000a7213 */ /* 0x000fe40000000000 */
[----:B------:R-:W1:Y:S01]  /*0130*/  I2F.RP R0, R7 ;  /* 0x0000000700007306 */ /* 0x000e620000209400 */
[C---:B------:R-:W-:Y:S02]  /*0140*/  LOP3.LUT R176, R191.reuse, 0x8, RZ, 0xfc, !PT ;  /* 0x00000008bfb07812 */ /* 0x040fe400078efcff */
[C---:B------:R-:W-:Y:S02]  /*0150*/  LOP3.LUT R177, R191.reuse, 0x10, RZ, 0xfc, !PT ;  /* 0x00000010bfb17812 */ /* 0x040fe400078efcff */
[C---:B------:R-:W-:Y:S02]  /*0160*/  LOP3.LUT R178, R191.reuse, 0x18, RZ, 0xfc, !PT ;  /* 0x00000018bfb27812 */ /* 0x040fe400078efcff */
[----:B------:R-:W-:-:S02]  /*0170*/  LOP3.LUT R179, R191, 0x20, RZ, 0xfc, !PT ;  /* 0x00000020bfb37812 */ /* 0x000fc400078efcff */
[C---:B------:R-:W-:Y:S02]  /*0180*/  LOP3.LUT R180, R191.reuse, 0x28, RZ, 0xfc, !PT ;  /* 0x00000028bfb47812 */ /* 0x040fe400078efcff */
[C---:B------:R-:W-:Y:S02]  /*0190*/  LOP3.LUT R181, R191.reuse, 0x30, RZ, 0xfc, !PT ;  /* 0x00000030bfb57812 */ /* 0x040fe400078efcff */
[C---:B------:R-:W-:Y:S01]  /*01a0*/  LOP3.LUT R182, R191.reuse, 0x38, RZ, 0xfc, !PT ;  /* 0x00000038bfb67812 */ /* 0x040fe200078efcff */
[----:B-1----:R-:W1:Y:S01]  /*01b0*/  MUFU.RCP R0, R0 ;  /* 0x0000000000007308 */ /* 0x002e620000001000 */
[C---:B------:R-:W-:Y:S02]  /*01c0*/  LOP3.LUT R183, R191.reuse, 0x40, RZ, 0xfc, !PT ;  /* 0x00000040bfb77812 */ /* 0x040fe400078efcff */
[C---:B------:R-:W-:Y:S02]  /*01d0*/  LOP3.LUT R184, R191.reuse, 0x48, RZ, 0xfc, !PT ;  /* 0x00000048bfb87812 */ /* 0x040fe400078efcff */
[----:B------:R-:W-:-:S02]  /*01e0*/  LOP3.LUT R185, R191, 0x50, RZ, 0xfc, !PT ;  /* 0x00000050bfb97812 */ /* 0x000fc400078efcff */
[C---:B------:R-:W-:Y:S02]  /*01f0*/  LOP3.LUT R186, R191.reuse, 0x58, RZ, 0xfc, !PT ;  /* 0x00000058bfba7812 */ /* 0x040fe400078efcff */
[C---:B------:R-:W-:Y:S02]  /*0200*/  LOP3.LUT R187, R191.reuse, 0x60, RZ, 0xfc, !PT ;  /* 0x00000060bfbb7812 */ /* 0x040fe400078efcff */
[C---:B------:R-:W-:Y:S02]  /*0210*/  LOP3.LUT R188, R191.reuse, 0x68, RZ, 0xfc, !PT ;  /* 0x00000068bfbc7812 */ /* 0x040fe400078efcff */
[C---:B------:R-:W-:Y:S02]  /*0220*/  LOP3.LUT R189, R191.reuse, 0x70, RZ, 0xfc, !PT ;  /* 0x00000070bfbd7812 */ /* 0x040fe400078efcff */
[----:B------:R-:W-:Y:S01]  /*0230*/  LOP3.LUT R190, R191, 0x78, RZ, 0xfc, !PT ;  /* 0x00000078bfbe7812 */ /* 0x000fe200078efcff */
[----:B-1----:R-:W-:Y:S02]  /*0240*/  VIADD R2, R0, 0xffffffe ;  /* 0x0ffffffe00027836 */ /* 0x002fe40000000000 */
[----:B------:R-:W-:-:S02]  /*0250*/  IMAD.MOV R0, RZ, RZ, -R10 ;  /* 0x000000ffff007224 */ /* 0x000fc400078e0a0a */
[----:B------:R1:W2:Y:S02]  /*0260*/  F2I.FTZ.U32.TRUNC.NTZ R3, R2 ;  /* 0x0000000200037305 */ /* 0x0002a4000021f000 */
[----:B-1----:R-:W-:Y:S02]  /*0270*/  IMAD.MOV.U32 R2, RZ, RZ, RZ ;  /* 0x000000ffff027224 */ /* 0x002fe400078e00ff */
[----:B--2---:R-:W-:-:S04]  /*0280*/  IMAD.MOV R6, RZ, RZ, -R3 ;  /* 0x000000ffff067224 */ /* 0x004fc800078e0a03 */
[----:B------:R-:W-:Y:S02]  /*0290*/  IMAD R9, R6, R7, RZ ;  /* 0x0000000706097224 */ /* 0x000fe400078e02ff */
[----:B------:R-:W-:Y:S02]  /*02a0*/  IMAD.MOV.U32 R6, RZ, RZ, R8 ;  /* 0x000000ffff067224 */ /* 0x000fe400078e0008 */
[----:B------:R-:W-:-:S06]  /*02b0*/  IMAD.HI.U32 R3, R3, R9, R2 ;  /* 0x0000000903037227 */ /* 0x000fcc00078e0002 */
[----:B------:R-:W-:-:S04]  /*02c0*/  IMAD.HI.U32 R3, R3, R6, RZ ;  /* 0x0000000603037227 */ /* 0x000fc800078e00ff */
[----:B------:R-:W-:-:S05]  /*02d0*/  IMAD R0, R3, R0, R6 ;  /* 0x0000000003007224 */ /* 0x000fca00078e0206 */
[----:B------:R-:W-:-:S13]  /*02e0*/  ISETP.GT.U32.AND P1, PT, R7, R0, PT ;  /* 0x000000000700720c */ /* 0x000fda0003f24070 */
[----:B------:R-:W-:Y:S02]  /*02f0*/  @!P1 IMAD.IADD R0, R0, 0x1, -R7 ;  /* 0x0000000100009824 */ /* 0x000fe400078e0a07 */
[----:B------:R-:W-:Y:S01]  /*0300*/  @!P1 VIADD R3, R3, 0x1 ;  /* 0x0000000103039836 */ /* 0x000fe20000000000 */
[----:B------:R-:W-:Y:S02]  /*0310*/  ISETP.NE.AND P1, PT, R4, RZ, PT ;  /* 0x000000ff0400720c */ /* 0x000fe40003f25270 */
[----:B------:R-:W-:Y:S02]  /*0320*/  ISETP.GE.U32.AND P0, PT, R0, R7, PT ;  /* 0x000000070000720c */ /* 0x000fe40003f06070 */
[----:B------:R-:W-:-:S04]  /*0330*/  LOP3.LUT R0, R5, R4, RZ, 0x3c, !PT ;  /* 0x0000000405007212 */ /* 0x000fc800078e3cff */
[----:B------:R-:W-:Y:S01]  /*0340*/  ISETP.GE.AND P2, PT, R0, RZ, PT ;  /* 0x000000ff0000720c */ /* 0x000fe20003f46270 */
[----:B------:R-:W-:-:S06]  /*0350*/  VIADD R0, R50, 0x1f ;  /* 0x0000001f32007836 */ /* 0x000fcc0000000000 */
[----:B------:R-:W-:-:S04]  /*0360*/  @P0 VIADD R3, R3, 0x1 ;  /* 0x0000000103030836 */ /* 0x000fc80000000000 */
[----:B------:R-:W-:Y:S01]  /*0370*/  IMAD.MOV.U32 R2, RZ, RZ, R3 ;  /* 0x000000ffff027224 */ /* 0x000fe200078e0003 */
[----:B------:R-:W-:-:S03]  /*0380*/  SHF.R.S32.HI R3, RZ, 0x1f, R0 ;  /* 0x0000001fff037819 */ /* 0x000fc60000011400 */
[----:B------:R-:W-:Y:S01]  /*0390*/  @!P2 IMAD.MOV R2, RZ, RZ, -R2 ;  /* 0x000000ffff02a224 */ /* 0x000fe200078e0a02 */
[----:B------:R-:W-:Y:S02]  /*03a0*/  @!P1 LOP3.LUT R2, RZ, R4, RZ, 0x33, !PT ;  /* 0x00000004ff029212 */ /* 0x000fe400078e33ff */
[----:B------:R-:W-:-:S03]  /*03b0*/  LEA.HI R3, R3, R0, RZ, 0x5 ;  /* 0x0000000003037211 */ /* 0x000fc600078f28ff */
[----:B------:R-:W-:Y:S02]  /*03c0*/  IMAD.SHL.U32 R6, R2, 0x8, RZ ;  /* 0x0000000802067824 */ /* 0x000fe400078e00ff */
[----:B------:R-:W-:-:S03]  /*03d0*/  IMAD.MOV R2, RZ, RZ, -R2 ;  /* 0x000000ffff027224 */ /* 0x000fc600078e0a02 */
[----:B------:R-:W-:Y:S01]  /*03e0*/  LEA.HI.SX32 R3, R3, -R6, 0x1b ;  /* 0x8000000603037211 */ /* 0x000fe200078fdaff */
[----:B------:R-:W-:-:S03]  /*03f0*/  IMAD R4, R4, R2, R5 ;  /* 0x0000000204047224 */ /* 0x000fc600078e0205 */
[----:B------:R-:W-:Y:S02]  /*0400*/  VIMNMX R11, PT, PT, R3, 0x8, PT ;  /* 0x00000008030b7848 */ /* 0x000fe40003fe0100 */
[----:B------:R-:W-:Y:S02]  /*0410*/  IABS R9, R4 ;  /* 0x0000000400097213 */ /* 0x000fe40000000000 */
[----:B------:R-:W-:-:S04]  /*0420*/  IABS R7, R11 ;  /* 0x0000000b00077213 */ /* 0x000fc80000000000 */
[----:B------:R-:W1:Y:S08]  /*0430*/  I2F.RP R0, R7 ;  /* 0x0000000700007306 */ /* 0x000e700000209400 */
[----:B-1----:R-:W1:Y:S02]  /*0440*/  MUFU.RCP R0, R0 ;  /* 0x0000000000007308 */ /* 0x002e640000001000 */
[----:B-1----:R-:W-:-:S06]  /*0450*/  VIADD R3, R0, 0xffffffe ;  /* 0x0ffffffe00037836 */ /* 0x002fcc0000000000 */
[----:B------:R-:W1:Y:S02]  /*0460*/  F2I.FTZ.U32.TRUNC.NTZ R3, R3 ;  /* 0x0000000300037305 */ /* 0x000e64000021f000 */
[----:B-1----:R-:W-:-:S04]  /*0470*/  IMAD.MOV R8, RZ, RZ, -R3 ;  /* 0x000000ffff087224 */ /* 0x002fc800078e0a03 */
[----:B------:R-:W-:Y:S01]  /*0480*/  IMAD.MOV.U32 R2, RZ, RZ, R8 ;  /* 0x000000ffff027224 */ /* 0x000fe200078e0008 */
[----:B------:R-:W-:-:S03]  /*0490*/  IABS R8, R11 ;  /* 0x0000000b00087213 */ /* 0x000fc60000000000 */
[----:B------:R-:W-:Y:S02]  /*04a0*/  IMAD R5, R2, R7, RZ ;  /* 0x0000000702057224 */ /* 0x000fe400078e02ff */
[----:B------:R-:W-:Y:S02]  /*04b0*/  IMAD.MOV.U32 R2, RZ, RZ, RZ ;  /* 0x000000ffff027224 */ /* 0x000fe400078e00ff */
[----:B------:R-:W-:Y:S02]  /*04c0*/  IMAD.MOV R0, RZ, RZ, -R8 ;  /* 0x000000ffff007224 */ /* 0x000fe400078e0a08 */
[----:B------:R-:W-:Y:S01]  /*04d0*/  IMAD.HI.U32 R2, R3, R5, R2 ;  /* 0x0000000503027227 */ /* 0x000fe200078e0002 */
[----:B------:R-:W-:-:S05]  /*04e0*/  LOP3.LUT R3, R175, 0x1f, RZ, 0xc0, !PT ;  /* 0x0000001faf037812 */ /* 0x000fca00078ec0ff */
        /* <DEDUP_REMOVED lines=8> */
[----:B------:R-:W-:-:S07]  /*0570*/  ISETP.GE.AND P2, PT, R0, RZ, PT ;  /* 0x000000ff0000720c */ /* 0x000fce0003f46270 */
[----:B------:R-:W-:-:S06]  /*0580*/  @P0 VIADD R2, R2, 0x1 ;  /* 0x0000000102020836 */ /* 0x000fcc0000000000 */
[----:B------:R-:W-:Y:S01]  /*0590*/  @!P2 IMAD.MOV R2, RZ, RZ, -R2 ;  /* 0x000000ffff02a224 */ /* 0x000fe200078e0a02 */
[----:B------:R-:W-:-:S05]  /*05a0*/  @!P1 LOP3.LUT R2, RZ, R11, RZ, 0x33, !PT ;  /* 0x0000000bff029212 */ /* 0x000fca00078e33ff */
[----:B------:R-:W-:Y:S02]  /*05b0*/  IMAD.MOV R0, RZ, RZ, -R2 ;  /* 0x000000ffff007224 */ /* 0x000fe400078e0a02 */
[----:B------:R-:W-:Y:S02]  /*05c0*/  IMAD.SHL.U32 R2, R2, 0x80, RZ ;  /* 0x0000008002027824 */ /* 0x000fe400078e00ff */
[----:B------:R-:W-:-:S04]  /*05d0*/  IMAD R0, R11, R0, R4 ;  /* 0x000000000b007224 */ /* 0x000fc800078e0204 */
[----:B------:R-:W-:-:S04]  /*05e0*/  IMAD.IADD R0, R6, 0x1, R0 ;  /* 0x0000000106007824 */ /* 0x000fc800078e0200 */
[----:B------:R-:W-:Y:S01]  /*05f0*/  IMAD R0, R0, 0x20, R3 ;  /* 0x0000002000007824 */ /* 0x000fe200078e0203 */
[----:B0-----:R-:W-:Y:S06]  /*0600*/  BRA.U UP0, `(.L_x_0) ;  /* 0x0000000100187547 */ /* 0x001fec000b800000 */
[----:B------:R-:W-:Y:S01]  /*0610*/  IMAD.SHL.U32 R175, R175, 0x20, RZ ;  /* 0x00000020afaf7824 */ /* 0x000fe200078e00ff */
[----:B------:R-:W-:Y:S02]  /*0620*/  CS2R R64, SRZ ;  /* 0x0000000000407805 */ /* 0x000fe4000001ff00 */
[----:B------:R-:W-:Y:S02]  /*0630*/  CS2R R66, SRZ ;  /* 0x0000000000427805 */ /* 0x000fe4000001ff00 */
[----:B------:R-:W-:Y:S02]  /*0640*/  CS2R R76, SRZ ;  /* 0x00000000004c7805 */ /* 0x000fe4000001ff00 */
[----:B------:R-:W-:Y:S01]  /*0650*/  CS2R R78, SRZ ;  /* 0x00000000004e7805 */ /* 0x000fe2000001ff00 */
[----:B------:R-:W-:Y:S06]  /*0660*/  BRA `(.L_x_1) ;  /* 0x00000070006c7947 */ /* 0x000fec0003800000 */
.L_x_0:
[----:B------:R-:W-:Y:S01]  /*0670*/  IABS R3, R51 ;  /* 0x0000003300037213 */ /* 0x000fe20000000000 */
[----:B------:R-:W0:Y:S01]  /*0680*/  LDCU UR5, c[0x0][0x3b0] ;  /* 0x00007600ff0577ac */ /* 0x000e220008000800 */
[----:B------:R-:W-:Y:S01]  /*0690*/  SHF.R.U32.HI R5, RZ, 0x7, R175 ;  /* 0x00000007ff057819 */ /* 0x000fe200000116af */
[----:B------:R-:W1:Y:S01]  /*06a0*/  LDC R174, c[0x0][0x3ac] ;  /* 0x0000eb00ffae7b82 */ /* 0x000e620000000800 */
[----:B------:R-:W2:Y:S01]  /*06b0*/  I2F.RP R8, R3 ;  /* 0x0000000300087306 */ /* 0x000ea20000209400 */
[----:B------:R-:W-:Y:S01]  /*06c0*/  IABS R94, R50 ;  /* 0x00000032005e7213 */ /* 0x000fe20000000000 */
[----:B------:R-:W3:Y:S01]  /*06d0*/  LDCU.128 UR12, c[0x0][0x380] ;  /* 0x00007000ff0c77ac */ /* 0x000ee20008000c00 */
[----:B------:R-:W-:Y:S01]  /*06e0*/  SGXT.U32 R5, R5, 0x1 ;  /* 0x000000010505781a */ /* 0x000fe20000000000 */
[----:B------:R-:W4:Y:S03]  /*06f0*/  LDCU UR6, c[0x0][0x3a4] ;  /* 0x00007480ff0677ac */ /* 0x000f260008000800 */
[----:B------:R-:W-:Y:S01]  /*0700*/  LOP3.LUT R4, R2, R5, RZ, 0xfc, !PT ;  /* 0x0000000502047212 */ /* 0x000fe200078efcff */
[----:B------:R-:W5:Y:S03]  /*0710*/  LDC R173, c[0x0][0x3a8] ;  /* 0x0000ea00ffad7b82 */ /* 0x000f660000000800 */
[----:B------:R-:W-:-:S02]  /*0720*/  LOP3.LUT R5, R4, 0x7e, RZ, 0xfc, !PT ;  /* 0x0000007e04057812 */ /* 0x000fc400078efcff */
[C---:B------:R-:W-:Y:S01]  /*0730*/  LOP3.LUT R13, R4.reuse, 0x7a, RZ, 0xfc, !PT ;  /* 0x0000007a040d7812 */ /* 0x040fe200078efcff */
[----:B--2---:R-:W2:Y:S01]  /*0740*/  MUFU.RCP R8, R8 ;  /* 0x0000000800087308 */ /* 0x004ea20000001000 */
[C---:B------:R-:W-:Y:S02]  /*0750*/  LOP3.LUT R15, R4.reuse, 0x78, RZ, 0xfc, !PT ;  /* 0x00000078040f7812 */ /* 0x040fe400078efcff */
[----:B------:R-:W-:Y:S02]  /*0760*/  IABS R14, R13 ;  /* 0x0000000d000e7213 */ /* 0x000fe40000000000 */
[----:B------:R-:W-:Y:S02]  /*0770*/  ISETP.GE.AND P5, PT, R5, RZ, PT ;  /* 0x000000ff0500720c */ /* 0x000fe40003fa6270 */
[----:B------:R-:W-:Y:S02]  /*0780*/  LOP3.LUT R16, R4, 0x76, RZ, 0xfc, !PT ;  /* 0x0000007604107812 */ /* 0x000fe400078efcff */
[----:B------:R-:W-:-:S02]  /*0790*/  ISETP.GE.AND P6, PT, R13, RZ, PT ;  /* 0x000000ff0d00720c */ /* 0x000fc40003fc6270 */
[C---:B------:R-:W-:Y:S02]  /*07a0*/  LOP3.LUT R13, R4.reuse, 0x72, RZ, 0xfc, !PT ;  /* 0x00000072040d7812 */ /* 0x040fe400078efcff */
[----:B------:R-:W-:Y:S02]  /*07b0*/  ISETP.GE.AND P4, PT, R15, RZ, PT ;  /* 0x000000ff0f00720c */ /* 0x000fe40003f86270 */
[----:B------:R-:W-:Y:S01]  /*07c0*/  LOP3.LUT R17, R4, 0x6e, RZ, 0xfc, !PT ;  /* 0x0000006e04117812 */ /* 0x000fe200078efcff */
[----:B--2---:R-:W-:Y:S01]  /*07d0*/  VIADD R6, R8, 0xffffffe ;  /* 0x0ffffffe08067836 */ /* 0x004fe20000000000 */
[----:B------:R-:W-:Y:S01]  /*07e0*/  LOP3.LUT R8, R4, 0x7c, RZ, 0xfc, !PT ;  /* 0x0000007c04087812 */ /* 0x000fe200078efcff */
[----:B-----5:R-:W-:Y:S01]  /*07f0*/  IMAD R191, R191, R173, RZ ;  /* 0x000000adbfbf7224 */ /* 0x020fe200078e02ff */
[----:B------:R-:W-:Y:S01]  /*0800*/  IABS R20, R17 ;  /* 0x0000001100147213 */ /* 0x000fe20000000000 */
[----:B------:R2:W5:Y:S01]  /*0810*/  F2I.FTZ.U32.TRUNC.NTZ R7, R6 ;  /* 0x0000000600077305 */ /* 0x000562000021f000 */
[----:B------:R-:W-:Y:S01]  /*0820*/  IABS R12, R8 ;  /* 0x00000008000c7213 */ /* 0x000fe20000000000 */
[-C--:B------:R-:W-:Y:S01]  /*0830*/  IMAD R190, R190, R173.reuse, RZ ;  /* 0x000000adbebe7224 */ /* 0x080fe200078e02ff */
[C---:B------:R-:W-:Y:S01]  /*0840*/  LOP3.LUT R21, R4.reuse, 0x6c, RZ, 0xfc, !PT ;  /* 0x0000006c04157812 */ /* 0x040fe200078efcff */
[-C--:B------:R-:W-:Y:S01]  /*0850*/  IMAD R189, R189, R173.reuse, RZ ;  /* 0x000000adbdbd7224 */ /* 0x080fe200078e02ff */
[----:B------:R-:W-:Y:S01]  /*0860*/  LOP3.LUT R23, R4, 0x6a, RZ, 0xfc, !PT ;  /* 0x0000006a04177812 */ /* 0x000fe200078efcff */
[-C--:B------:R-:W-:Y:S01]  /*0870*/  IMAD R188, R188, R173.reuse, RZ ;  /* 0x000000adbcbc7224 */ /* 0x080fe200078e02ff */
[C---:B------:R-:W-:Y:S01]  /*0880*/  LOP3.LUT R27, R4.reuse, 0x66, RZ, 0xfc, !PT ;  /* 0x00000066041b7812 */ /* 0x040fe200078efcff */
[----:B------:R-:W-:Y:S01]  /*0890*/  IMAD R187, R187, R173, RZ ;  /* 0x000000adbbbb7224 */ /* 0x000fe200078e02ff */
[----:B------:R-:W-:Y:S01]  /*08a0*/  LOP3.LUT R28, R4, 0x64, RZ, 0xfc, !PT ;  /* 0x00000064041c7812 */ /* 0x000fe200078efcff */
[----:B--2---:R-:W-:Y:S01]  /*08b0*/  IMAD.MOV.U32 R6, RZ, RZ, RZ ;  /* 0x000000ffff067224 */ /* 0x004fe200078e00ff */
[----:B------:R-:W-:Y:S01]  /*08c0*/  IABS R24, R27 ;  /* 0x0000001b00187213 */ /* 0x000fe20000000000 */
[-C--:B------:R-:W-:Y:S01]  /*08d0*/  IMAD R186, R186, R173.reuse, RZ ;  /* 0x000000adbaba7224 */ /* 0x080fe200078e02ff */
[----:B------:R-:W-:Y:S01]  /*08e0*/  IABS R26, R28 ;  /* 0x0000001c001a7213 */ /* 0x000fe20000000000 */
[-C--:B------:R-:W-:Y:S01]  /*08f0*/  IMAD R185, R185, R173.reuse, RZ ;  /* 0x000000adb9b97224 */ /* 0x080fe200078e02ff */
[C---:B------:R-:W-:Y:S01]  /*0900*/  LOP3.LUT R25, R4.reuse, 0x68, RZ, 0xfc, !PT ;  /* 0x0000006804197812 */ /* 0x040fe200078efcff */
[--C-:B-----5:R-:W-:Y:S01]  /*0910*/  IMAD.MOV R10, RZ, RZ, -R7.reuse ;  /* 0x000000ffff0a7224 */ /* 0x120fe200078e0a07 */
[----:B------:R-:W-:Y:S01]  /*0920*/  LOP3.LUT R29, R4, 0x62, RZ, 0xfc, !PT ;  /* 0x00000062041d7812 */ /* 0x000fe200078efcff */
[----:B------:R-:W-:Y:S01]  /*0930*/  IMAD R184, R184, R173, RZ ;  /* 0x000000adb8b87224 */ /* 0x000fe200078e02ff */
[----:B------:R-:W-:Y:S01]  /*0940*/  IABS R22, R25 ;  /* 0x0000001900167213 */ /* 0x000fe20000000000 */
[----:B------:R-:W-:Y:S01]  /*0950*/  IMAD R9, R10, R3, RZ ;  /* 0x000000030a097224 */ /* 0x000fe200078e02ff */
[----:B------:R-:W-:Y:S01]  /*0960*/  IABS R10, R5 ;  /* 0x00000005000a7213 */ /* 0x000fe20000000000 */
[----:B------:R-:W-:Y:S01]  /*0970*/  IMAD R183, R183, R173, RZ ;  /* 0x000000adb7b77224 */ /* 0x000fe200078e02ff */
[C---:B------:R-:W-:Y:S01]  /*0980*/  LOP3.LUT R30, R4.reuse, 0x60, RZ, 0xfc, !PT ;  /* 0x00000060041e7812 */ /* 0x040fe200078efcff */
[----:B------:R-:W-:Y:S01]  /*0990*/  IMAD.HI.U32 R9, R7, R9, R6 ;  /* 0x0000000907097227 */ /* 0x000fe200078e0006 */
[----:B------:R-:W-:-:S02]  /*09a0*/  LOP3.LUT R35, R4, 0x50, RZ, 0xfc, !PT ;  /* 0x0000005004237812 */ /* 0x000fc400078efcff */
[----:B------:R-:W-:Y:S01]  /*09b0*/  LOP3.LUT R33, R4, 0x52, RZ, 0xfc, !PT ;  /* 0x0000005204217812 */ /* 0x000fe200078efcff */
[----:B------:R-:W-:Y:S01]  /*09c0*/  IMAD R182, R182, R173, RZ ;  /* 0x000000adb6b67224 */ /* 0x000fe200078e02ff */
[C---:B------:R-:W-:Y:S01]  /*09d0*/  LOP3.LUT R37, R4.reuse, 0x4e, RZ, 0xfc, !PT ;  /* 0x0000004e04257812 */ /* 0x040fe200078efcff */
[C---:B------:R-:W-:Y:S01]  /*09e0*/  IMAD.HI.U32 R6, R9.reuse, R10, RZ ;  /* 0x0000000a09067227 */ /* 0x040fe200078e00ff */
[----:B------:R-:W-:Y:S02]  /*09f0*/  IABS R34, R35 ;  /* 0x0000002300227213 */ /* 0x000fe40000000000 */
[----:B------:R-:W-:Y:S01]  /*0a00*/  IABS R32, R33 ;  /* 0x0000002100207213 */ /* 0x000fe20000000000 */
[----:B------:R-:W-:Y:S01]  /*0a10*/  IMAD.MOV R6, RZ, RZ, -R6 ;  /* 0x000000ffff067224 */ /* 0x000fe200078e0a06 */
[----:B------:R-:W-:Y:S01]  /*0a20*/  IABS R36, R37 ;  /* 0x0000002500247213 */ /* 0x000fe20000000000 */
[----:B------:R-:W-:Y:S01]  /*0a30*/  IMAD.HI.U32 R7, R9, R12, RZ ;  /* 0x0000000c09077227 */ /* 0x000fe200078e00ff */
[----:B------:R-:W-:-:S02]  /*0a40*/  LOP3.LUT R39, R4, 0x46, RZ, 0xfc, !PT ;  /* 0x0000004604277812 */ /* 0x000fc400078efcff */
[C---:B------:R-:W-:Y:S01]  /*0a50*/  LOP3.LUT R41, R4.reuse, 0x44, RZ, 0xfc, !PT ;  /* 0x0000004404297812 */ /* 0x040fe200078efcff */
[----:B------:R-:W-:Y:S01]  /*0a60*/  IMAD R6, R3, R6, R10 ;  /* 0x0000000603067224 */ /* 0x000fe200078e020a */
[----:B------:R-:W-:Y:S01]  /*0a70*/  IABS R40, R39 ;  /* 0x0000002700287213 */ /* 0x000fe20000000000 */
[----:B------:R-:W-:Y:S01]  /*0a80*/  IMAD.MOV R10, RZ, RZ, -R7 ;  /* 0x000000ffff0a7224 */ /* 0x000fe200078e0a07 */
[----:B------:R-:W-:Y:S01]  /*0a90*/  IABS R42, R41 ;  /* 0x00000029002a7213 */ /* 0x000fe20000000000 */
[----:B------:R-:W-:Y:S01]  /*0aa0*/  IMAD.HI.U32 R7, R9, R14, RZ ;  /* 0x0000000e09077227 */ /* 0x000fe200078e00ff */
[C---:B------:R-:W-:Y:S02]  /*0ab0*/  ISETP.GT.U32.AND P0, PT, R3.reuse, R6, PT ;  /* 0x000000060300720c */ /* 0x040fe40003f04070 */
[C---:B------:R-:W-:Y:S01]  /*0ac0*/  LOP3.LUT R43, R4.reuse, 0x42, RZ, 0xfc, !PT ;  /* 0x00000042042b7812 */ /* 0x040fe200078efcff */
[----:B------:R-:W-:Y:S01]  /*0ad0*/  IMAD R10, R3, R10, R12 ;  /* 0x0000000a030a7224 */ /* 0x000fe200078e020c */
[----:B------:R-:W-:Y:S01]  /*0ae0*/  IABS R12, R15 ;  /* 0x0000000f000c7213 */ /* 0x000fe20000000000 */
[----:B------:R-:W-:Y:S01]  /*0af0*/  IMAD.MOV R7, RZ, RZ, -R7 ;  /* 0x000000ffff077224 */ /* 0x000fe200078e0a07 */
[----:B------:R-:W-:Y:S01]  /*0b00*/  LOP3.LUT R15, R4, 0x70, RZ, 0xfc, !PT ;  /* 0x00000070040f7812 */ /* 0x000fe200078efcff */
[----:B------:R-:W-:Y:S01]  /*0b10*/  IMAD.HI.U32 R19, R9, R24, RZ ;  /* 0x0000001809137227 */ /* 0x000fe200078e00ff */
[----:B------:R-:W-:-:S02]  /*0b20*/  ISETP.GT.U32.AND P2, PT, R3, R10, PT ;  /* 0x0000000a0300720c */ /* 0x000fc40003f44070 */
[----:B------:R-:W-:Y:S01]  /*0b30*/  IABS R18, R15 ;  /* 0x0000000f00127213 */ /* 0x000fe20000000000 */
[----:B------:R-:W-:Y:S01]  /*0b40*/  IMAD.HI.U32 R5, R9, R12, RZ ;  /* 0x0000000c09057227 */ /* 0x000fe200078e00ff */
[C---:B------:R-:W-:Y:S02]  /*0b50*/  LOP3.LUT R45, R4.reuse, 0x40, RZ, 0xfc, !PT ;  /* 0x00000040042d7812 */ /* 0x040fe400078efcff */
[C---:B------:R-:W-:Y:S01]  /*0b60*/  LOP3.LUT R46, R4.reuse, 0x3e, RZ, 0xfc, !PT ;  /* 0x0000003e042e7812 */ /* 0x040fe200078efcff */
[----:B------:R-:W-:Y:S01]  /*0b70*/  IMAD.MOV R5, RZ, RZ, -R5 ;  /* 0x000000ffff057224 */ /* 0x000fe200078e0a05 */
[----:B------:R-:W-:Y:S01]  /*0b80*/  LOP3.LUT R47, R4, 0x3c, RZ, 0xfc, !PT ;  /* 0x0000003c042f7812 */ /* 0x000fe200078efcff */
[--C-:B------:R-:W-:Y:S01]  /*0b90*/  @!P0 IMAD.IADD R6, R6, 0x1, -R3.reuse ;  /* 0x0000000106068824 */ /* 0x100fe200078e0a03 */
[----:B------:R-:W-:Y:S01]  /*0ba0*/  ISETP.GE.AND P0, PT, R8, RZ, PT ;  /* 0x000000ff0800720c */ /* 0x000fe20003f06270 */
[C---:B------:R-:W-:Y:S01]  /*0bb0*/  IMAD R7, R3.reuse, R7, R14 ;  /* 0x0000000703077224 */ /* 0x040fe200078e020e */
[----:B------:R-:W-:Y:S01]  /*0bc0*/  IABS R14, R16 ;  /* 0x00000010000e7213 */ /* 0x000fe20000000000 */
[----:B------:R-:W-:Y:S01]  /*0bd0*/  @!P2 IMAD.IADD R10, R10, 0x1, -R3 ;  /* 0x000000010a0aa824 */ /* 0x000fe200078e0a03 */
[C---:B------:R-:W-:Y:S01]  /*0be0*/  ISETP.GT.U32.AND P1, PT, R3.reuse, R6, PT ;  /* 0x000000060300720c */ /* 0x040fe20003f24070 */
[C---:B------:R-:W-:Y:S01]  /*0bf0*/  IMAD R8, R3.reuse, R5, R12 ;  /* 0x0000000503087224 */ /* 0x040fe200078e020c */
[----:B------:R-:W-:Y:S01]  /*0c00*/  ISETP.GT.U32.AND P3, PT, R3, R7, PT ;  /* 0x000000070300720c */ /* 0x000fe20003f64070 */
[----:B------:R-:W-:Y:S01]  /*0c10*/  IMAD.HI.U32 R11, R9, R14, RZ ;  /* 0x0000000e090b7227 */ /* 0x000fe200078e00ff */
[----:B------:R-:W-:-:S02]  /*0c20*/  ISETP.GT.U32.AND P2, PT, R3, R10, PT ;  /* 0x0000000a0300720c */ /* 0x000fc40003f44070 */
[----:B------:R-:W-:Y:S01]  /*0c30*/  IABS R44, R47 ;  /* 0x0000002f002c7213 */ /* 0x000fe20000000000 */
[----:B------:R-:W-:Y:S01]  /*0c40*/  IMAD.MOV R11, RZ, RZ, -R11 ;  /* 0x000000ffff0b7224 */ /* 0x000fe200078e0a0b */
[C---:B------:R-:W-:Y:S01]  /*0c50*/  LOP3.LUT R48, R4.reuse, 0x3a, RZ, 0xfc, !PT ;  /* 0x0000003a04307812 */ /* 0x040fe200078efcff */
[----:B------:R-:W-:Y:S01]  /*0c60*/  IMAD.MOV R19, RZ, RZ, -R19 ;  /* 0x000000ffff137224 */ /* 0x000fe200078e0a13 */
[C---:B------:R-:W-:Y:S01]  /*0c70*/  LOP3.LUT R53, R4.reuse, 0x2e, RZ, 0xfc, !PT ;  /* 0x0000002e04357812 */ /* 0x040fe200078efcff */
[----:B------:R-:W-:Y:S01]  /*0c80*/  IMAD R12, R3, R11, R14 ;  /* 0x0000000b030c7224 */ /* 0x000fe200078e020e */
[----:B------:R-:W-:Y:S01]  /*0c90*/  LOP3.LUT R11, R4, 0x74, RZ, 0xfc, !PT ;  /* 0x00000074040b7812 */ /* 0x000fe200078efcff */
[--C-:B------:R-:W-:Y:S01]  /*0ca0*/  @!P1 IMAD.IADD R6, R6, 0x1, -R3.reuse ;  /* 0x0000000106069824 */ /* 0x100fe200078e0a03 */
[----:B------:R-:W-:Y:S01]  /*0cb0*/  ISETP.GE.AND P1, PT, R16, RZ, PT ;  /* 0x000000ff1000720c */ /* 0x000fe20003f26270 */
[--C-:B------:R-:W-:Y:S01]  /*0cc0*/  @!P3 IMAD.IADD R7, R7, 0x1, -R3.reuse ;  /* 0x000000010707b824 */ /* 0x100fe200078e0a03 */
[----:B------:R-:W-:Y:S01]  /*0cd0*/  IABS R14, R11 ;  /* 0x0000000b000e7213 */ /* 0x000fe20000000000 */
[----:B------:R-:W-:Y:S01]  /*0ce0*/  @!P2 IMAD.IADD R10, R10, 0x1, -R3 ;  /* 0x000000010a0aa824 */ /* 0x000fe200078e0a03 */
[C---:B------:R-:W-:Y:S01]  /*0cf0*/  ISETP.GT.U32.AND P2, PT, R3.reuse, R8, PT ;  /* 0x000000080300720c */ /* 0x040fe20003f44070 */
[----:B------:R-:W-:Y:S01]  /*0d00*/  IMAD.MOV.U32 R5, RZ, RZ, R6 ;  /* 0x000000ffff057224 */ /* 0x000fe200078e0006 */
[----:B------:R-:W-:Y:S01]  /*0d10*/  IABS R16, R13 ;  /* 0x0000000d00107213 */ /* 0x000fe20000000000 */
[----:B------:R-:W-:Y:S01]  /*0d20*/  IMAD.MOV.U32 R6, RZ, RZ, R10 ;  /* 0x000000ffff067224 */ /* 0x000fe200078e000a */
[----:B------:R-:W-:Y:S01]  /*0d30*/  ISETP.GT.U32.AND P3, PT, R3, R7, PT ;  /* 0x000000070300720c */ /* 0x000fe20003f64070 */
[----:B------:R-:W-:Y:S01]  /*0d40*/  IMAD.HI.U32 R10, R9, R14, RZ ;  /* 0x0000000e090a7227 */ /* 0x000fe200078e00ff */
[----:B------:R-:W-:-:S02]  /*0d50*/  LOP3.LUT R55, R4, 0x2c, RZ, 0xfc, !PT ;  /* 0x0000002c04377812 */ /* 0x000fc400078efcff */
[----:B------:R-:W-:Y:S01]  /*0d60*/  LOP3.LUT R57, R4, 0x24, RZ, 0xfc, !PT ;  /* 0x0000002404397812 */ /* 0x000fe200078efcff */
[----:B------:R-:W-:Y:S01]  /*0d70*/  @!P5 IMAD.MOV R5, RZ, RZ, -R5 ;  /* 0x000000ffff05d224 */ /* 0x000fe200078e0a05 */
[----:B------:R-:W-:Y:S01]  /*0d80*/  ISETP.GE.AND P5, PT, R11, RZ, PT ;  /* 0x000000ff0b00720c */ /* 0x000fe20003fa6270 */
[----:B------:R-:W-:Y:S01]  /*0d90*/  IMAD.HI.U32 R11, R9, R16, RZ ;  /* 0x00000010090b7227 */ /* 0x000fe200078e00ff */
[----:B------:R-:W-:Y:S02]  /*0da0*/  IABS R54, R55 ;  /* 0x0000003700367213 */ /* 0x000fe40000000000 */
[----:B------:R-:W-:Y:S01]  /*0db0*/  IABS R58, R57 ;  /* 0x00000039003a7213 */ /* 0x000fe20000000000 */
[--C-:B------:R-:W-:Y:S01]  /*0dc0*/  @!P2 IMAD.IADD R8, R8, 0x1, -R3.reuse ;  /* 0x000000010808a824 */ /* 0x100fe200078e0a03 */
[C---:B------:R-:W-:Y:S01]  /*0dd0*/  LOP3.LUT R59, R4.reuse, 0x22, RZ, 0xfc, !PT ;  /* 0x00000022043b7812 */ /* 0x040fe200078efcff */
[----:B------:R-:W-:Y:S01]  /*0de0*/  IMAD.MOV R10, RZ, RZ, -R10 ;  /* 0x000000ffff0a7224 */ /* 0x000fe200078e0a0a */
[C---:B------:R-:W-:Y:S01]  /*0df0*/  LOP3.LUT R67, R4.reuse, 0x18, RZ, 0xfc, !PT ;  /* 0x0000001804437812 */ /* 0x040fe200078efcff */
[----:B------:R-:W-:Y:S01]  /*0e00*/  @!P0 IMAD.MOV R6, RZ, RZ, -R6 ;  /* 0x000000ffff068224 */ /* 0x000fe200078e0a06 */
[----:B------:R-:W-:Y:S01]  /*0e10*/  ISETP.GT.U32.AND P2, PT, R3, R8, PT ;  /* 0x000000080300720c */ /* 0x000fe20003f44070 */
[----:B------:R-:W-:Y:S01]  /*0e20*/  @!P3 IMAD.IADD R7, R7, 0x1, -R3 ;  /* 0x000000010707b824 */ /* 0x000fe200078e0a03 */
[----:B------:R-:W-:Y:S01]  /*0e30*/  ISETP.GE.AND P0, PT, R13, RZ, PT ;  /* 0x000000ff0d00720c */ /* 0x000fe20003f06270 */
[----:B------:R-:W-:Y:S01]  /*0e40*/  IMAD.MOV R13, RZ, RZ, -R11 ;  /* 0x000000ffff0d7224 */ /* 0x000fe200078e0a0b */
[C---:B------:R-:W-:Y:S01]  /*0e50*/  ISETP.GT.U32.AND P3, PT, R3.reuse, R12, PT ;  /* 0x0000000c0300720c */ /* 0x040fe20003f64070 */
[C---:B------:R-:W-:Y:S01]  /*0e60*/  IMAD R11, R3.reuse, R10, R14 ;  /* 0x0000000a030b7224 */ /* 0x040fe200078e020e */
[----:B------:R-:W-:Y:S01]  /*0e70*/  IABS R60, R59 ;  /* 0x0000003b003c7213 */ /* 0x000fe20000000000 */
[----:B------:R-:W-:Y:S01]  /*0e80*/  IMAD R14, R3, R13, R16 ;  /* 0x0000000d030e7224 */ /* 0x000fe200078e0210 */
[----:B------:R-:W-:Y:S01]  /*0e90*/  IABS R70, R67 ;  /* 0x0000004300467213 */ /* 0x000fe20000000000 */
[----:B------:R-:W-:Y:S01]  /*0ea0*/  @!P6 IMAD.MOV R7, RZ, RZ, -R7 ;  /* 0x000000ffff07e224 */ /* 0x000fe200078e0a07 */
[----:B------:R-:W-:Y:S01]  /*0eb0*/  LOP3.LUT R65, R4, 0x1a, RZ, 0xfc, !PT ;  /* 0x0000001a04417812 */ /* 0x000fe200078efcff */
[----:B------:R-:W-:Y:S01]  /*0ec0*/  IMAD.HI.U32 R10, R9, R18, RZ ;  /* 0x00000012090a7227 */ /* 0x000fe200078e00ff */
[----:B------:R-:W-:-:S02]  /*0ed0*/  ISETP.GT.U32.AND P6, PT, R3, R14, PT ;  /* 0x0000000e0300720c */ /* 0x000fc40003fc4070 */
[----:B------:R-:W-:Y:S01]  /*0ee0*/  IABS R68, R65 ;  /* 0x0000004100447213 */ /* 0x000fe20000000000 */
[----:B------:R-:W-:Y:S01]  /*0ef0*/  @!P2 IMAD.IADD R8, R8, 0x1, -R3 ;  /* 0x000000010808a824 */ /* 0x000fe200078e0a03 */
[----:B------:R-:W-:Y:S01]  /*0f00*/  ISETP.GT.U32.AND P2, PT, R3, R11, PT ;  /* 0x0000000b0300720c */ /* 0x000fe20003f44070 */
[----:B------:R-:W-:Y:S01]  /*0f10*/  IMAD.HI.U32 R13, R9, R20, RZ ;  /* 0x00000014090d7227 */ /* 0x000fe200078e00ff */
[C---:B------:R-:W-:Y:S02]  /*0f20*/  LOP3.LUT R77, R4.reuse, 0xa, RZ, 0xfc, !PT ;  /* 0x0000000a044d7812 */ /* 0x040fe400078efcff */
[----:B------:R-:W-:Y:S01]  /*0f30*/  LOP3.LUT R79, R4, 0x8, RZ, 0xfc, !PT ;  /* 0x00000008044f7812 */ /* 0x000fe200078efcff */
[----:B------:R-:W-:Y:S01]  /*0f40*/  IMAD.MOV R10, RZ, RZ, -R10 ;  /* 0x000000ffff0a7224 */ /* 0x000fe200078e0a0a */
[----:B------:R-:W-:Y:S01]  /*0f50*/  IABS R84, R77 ;  /* 0x0000004d00547213 */ /* 0x000fe20000000000 */
[----:B------:R-:W-:Y:S01]  /*0f60*/  IMAD.MOV R16, RZ, RZ, -R13 ;  /* 0x000000ffff107224 */ /* 0x000fe200078e0a0d */
[----:B------:R-:W-:Y:S01]  /*0f70*/  IABS R86, R79 ;  /* 0x0000004f00567213 */ /* 0x000fe20000000000 */
[--C-:B------:R-:W-:Y:S01]  /*0f80*/  @!P6 IMAD.IADD R14, R14, 0x1, -R3.reuse ;  /* 0x000000010e0ee824 */ /* 0x100fe200078e0a03 */
[----:B------:R-:W-:Y:S01]  /*0f90*/  LOP3.LUT R81, R4, 0x2, RZ, 0xfc, !PT ;  /* 0x0000000204517812 */ /* 0x000fe200078efcff */
[----:B------:R-:W-:Y:S01]  /*0fa0*/  IMAD R13, R3, R10, R18 ;  /* 0x0000000a030d7224 */ /* 0x000fe200078e0212 */
[----:B------:R-:W-:Y:S01]  /*0fb0*/  IABS R18, R21 ;  /* 0x0000001500127213 */ /* 0x000fe20000000000 */
[----:B------:R-:W-:Y:S01]  /*0fc0*/  @!P2 IMAD.IADD R11, R11, 0x1, -R3 ;  /* 0x000000010b0ba824 */ /* 0x000fe200078e0a03 */
[C---:B------:R-:W-:Y:S01]  /*0fd0*/  ISETP.GT.U32.AND P6, PT, R3.reuse, R14, PT ;  /* 0x0000000e0300720c */ /* 0x040fe20003fc4070 */
[----:B------:R-:W-:Y:S01]  /*0fe0*/  IMAD R16, R3, R16, R20 ;  /* 0x0000001003107224 */ /* 0x000fe200078e0214 */
[----:B------:R-:W-:Y:S01]  /*0ff0*/  IABS R20, R23 ;  /* 0x0000001700147213 */ /* 0x000fe20000000000 */
[----:B------:R-:W-:Y:S01]  /*1000*/  IMAD.HI.U32 R10, R9, R18, RZ ;  /* 0x00000012090a7227 */ /* 0x000fe200078e00ff */
[----:B------:R-:W-:-:S02]  /*1010*/  ISETP.GT.U32.AND P2, PT, R3, R11, PT ;  /* 0x0000000b0300720c */ /* 0x000fc40003f44070 */
[----:B------:R-:W-:Y:S01]  /*1020*/  IABS R90, R81 ;  /* 0x00000051005a7213 */ /* 0x000fe20000000000 */
[----:B------:R-:W-:Y:S01]  /*1030*/  @!P4 IMAD.MOV R8, RZ, RZ, -R8 ;  /* 0x000000ffff08c224 */ /* 0x000fe200078e0a08 */
[----:B------:R-:W-:Y:S01]  /*1040*/  ISETP.GE.AND P4, PT, R15, RZ, PT ;  /* 0x000000ff0f00720c */ /* 0x000fe20003f86270 */
[--C-:B------:R-:W-:Y:S01]  /*1050*/  @!P3 IMAD.IADD R12, R12, 0x1, -R3.reuse ;  /* 0x000000010c0cb824 */ /* 0x100fe200078e0a03 */
[----:B------:R-:W-:Y:S01]  /*1060*/  IABS R92, R4 ;  /* 0x00000004005c7213 */ /* 0x000fe20000000000 */
[----:B------:R-:W-:Y:S02]  /*1070*/  IMAD.MOV R15, RZ, RZ, -R10 ;  /* 0x000000ffff0f7224 */ /* 0x000fe400078e0a0a */
[----:B------:R-:W-:Y:S01]  /*1080*/  @!P6 IMAD.IADD R14, R14, 0x1, -R3 ;  /* 0x000000010e0ee824 */ /* 0x000fe200078e0a03 */
[----:B------:R-:W-:Y:S01]  /*1090*/  ISETP.GT.U32.AND P6, PT, R3, R16, PT ;  /* 0x000000100300720c */ /* 0x000fe20003fc4070 */
[----:B------:R-:W-:Y:S01]  /*10a0*/  IMAD.HI.U32 R10, R9, R20, RZ ;  /* 0x00000014090a7227 */ /* 0x000fe200078e00ff */
[----:B------:R-:W-:-:S03]  /*10b0*/  ISETP.GT.U32.AND P3, PT, R3, R12, PT ;  /* 0x0000000c0300720c */ /* 0x000fc60003f64070 */
[----:B------:R-:W-:Y:S01]  /*10c0*/  @!P2 IMAD.IADD R11, R11, 0x1, -R3 ;  /* 0x000000010b0ba824 */ /* 0x000fe200078e0a03 */
[C---:B------:R-:W-:Y:S01]  /*10d0*/  ISETP.GT.U32.AND P2, PT, R3.reuse, R13, PT ;  /* 0x0000000d0300720c */ /* 0x040fe20003f44070 */
[----:B------:R-:W-:Y:S02]  /*10e0*/  IMAD R15, R3, R15, R18 ;  /* 0x0000000f030f7224 */ /* 0x000fe400078e0212 */
[----:B------:R-:W-:Y:S02]  /*10f0*/  IMAD.MOV R18, RZ, RZ, -R10 ;  /* 0x000000ffff127224 */ /* 0x000fe400078e0a0a */
[----:B------:R-:W-:-:S04]  /*1100*/  IMAD.HI.U32 R10, R9, R26, RZ ;  /* 0x0000001a090a7227 */ /* 0x000fc800078e00ff */
[----:B------:R-:W-:Y:S02]  /*1110*/  IMAD R18, R3, R18, R20 ;  /* 0x0000001203127224 */ /* 0x000fe400078e0214 */
[--C-:B------:R-:W-:Y:S02]  /*1120*/  @!P6 IMAD.IADD R16, R16, 0x1, -R3.reuse ;  /* 0x000000011010e824 */ /* 0x100fe400078e0a03 */
[--C-:B------:R-:W-:Y:S01]  /*1130*/  @!P2 IMAD.IADD R13, R13, 0x1, -R3.reuse ;  /* 0x000000010d0da824 */ /* 0x100fe200078e0a03 */
[C---:B------:R-:W-:Y:S01]  /*1140*/  ISETP.GT.U32.AND P2, PT, R3.reuse, R15, PT ;  /* 0x0000000f0300720c */ /* 0x040fe20003f44070 */
[----:B------:R-:W-:Y:S01]  /*1150*/  @!P3 IMAD.IADD R12, R12, 0x1, -R3 ;  /* 0x000000010c0cb824 */ /* 0x000fe200078e0a03 */
[----:B------:R-:W-:Y:S01]  /*1160*/  ISETP.GT.U32.AND P6, PT, R3, R18, PT ;  /* 0x000000120300720c */ /* 0x000fe20003fc4070 */
[----:B------:R-:W-:Y:S01]  /*1170*/  IMAD.MOV R10, RZ, RZ, -R10 ;  /* 0x000000ffff0a7224 */ /* 0x000fe200078e0a0a */
[----:B------:R-:W-:Y:S01]  /*1180*/  ISETP.GE.AND P3, PT, R17, RZ, PT ;  /* 0x000000ff1100720c */ /* 0x000fe20003f66270 */
[----:B------:R-:W-:-:S04]  /*1190*/  IMAD.HI.U32 R17, R9, R22, RZ ;  /* 0x0000001609117227 */ /* 0x000fc800078e00ff */
[C---:B------:R-:W-:Y:S01]  /*11a0*/  IMAD R20, R3.reuse, R19, R24 ;  /* 0x0000001303147224 */ /* 0x040fe200078e0218 */
[----:B------:R-:W-:Y:S01]  /*11b0*/  IABS R24, R30 ;  /* 0x0000001e00187213 */ /* 0x000fe20000000000 */
[----:B------:R-:W-:Y:S02]  /*11c0*/  IMAD R19, R3, R10, R26 ;  /* 0x0000000a03137224 */ /* 0x000fe400078e021a */
[----:B------:R-:W-:Y:S02]  /*11d0*/  IMAD.MOV R17, RZ, RZ, -R17 ;  /* 0x000000ffff117224 */ /* 0x000fe400078e0a11 */
[----:B------:R-:W-:Y:S02]  /*11e0*/  IMAD.MOV.U32 R10, RZ, RZ, R12 ;  /* 0x000000ffff0a7224 */ /* 0x000fe400078e000c */
[--C-:B------:R-:W-:Y:S01]  /*11f0*/  @!P2 IMAD.IADD R15, R15, 0x1, -R3.reuse ;  /* 0x000000010f0fa824 */ /* 0x100fe200078e0a03 */
[C---:B------:R-:W-:Y:S01]  /*1200*/  ISETP.GT.U32.AND P2, PT, R3.reuse, R13, PT ;  /* 0x0000000d0300720c */ /* 0x040fe20003f44070 */
[C---:B------:R-:W-:Y:S01]  /*1210*/  IMAD R17, R3.reuse, R17, R22 ;  /* 0x0000001103117224 */ /* 0x040fe200078e0216 */
[----:B------:R-:W-:Y:S01]  /*1220*/  IABS R22, R29 ;  /* 0x0000001d00167213 */ /* 0x000fe20000000000 */
[----:B------:R-:W-:Y:S01]  /*1230*/  @!P1 IMAD.MOV R10, RZ, RZ, -R10 ;  /* 0x000000ffff0a9224 */ /* 0x000fe200078e0a0a */
[C---:B------:R-:W-:Y:S01]  /*1240*/  ISETP.GT.U32.AND P1, PT, R3.reuse, R16, PT ;  /* 0x000000100300720c */ /* 0x040fe20003f24070 */
[----:B------:R-:W-:Y:S01]  /*1250*/  @!P6 IMAD.IADD R18, R18, 0x1, -R3 ;  /* 0x000000011212e824 */ /* 0x000fe200078e0a03 */
[----:B------:R-:W-:Y:S01]  /*1260*/  ISETP.GT.U32.AND P6, PT, R3, R15, PT ;  /* 0x0000000f0300720c */ /* 0x000fe20003fc4070 */
[----:B------:R-:W-:-:S02]  /*1270*/  IMAD.MOV.U32 R12, RZ, RZ, R14 ;  /* 0x000000ffff0c7224 */ /* 0x000fc400078e000e */
[----:B------:R-:W-:Y:S01]  /*1280*/  @!P5 IMAD.MOV R11, RZ, RZ, -R11 ;  /* 0x000000ffff0bd224 */ /* 0x000fe200078e0a0b */
[C---:B------:R-:W-:Y:S01]  /*1290*/  ISETP.GT.U32.AND P5, PT, R3.reuse, R18, PT ;  /* 0x000000120300720c */ /* 0x040fe20003fa4070 */
[----:B------:R-:W-:Y:S01]  /*12a0*/  @!P0 IMAD.MOV R12, RZ, RZ, -R12 ;  /* 0x000000ffff0c8224 */ /* 0x000fe200078e0a0c */
[----:B------:R-:W-:Y:S01]  /*12b0*/  ISETP.GT.U32.AND P0, PT, R3, R17, PT ;  /* 0x000000110300720c */ /* 0x000fe20003f04070 */
[----:B------:R-:W-:-:S04]  /*12c0*/  IMAD.HI.U32 R14, R9, R22, RZ ;  /* 0x00000016090e7227 */ /* 0x000fc800078e00ff */
[--C-:B------:R-:W-:Y:S01]  /*12d0*/  @!P1 IMAD.IADD R16, R16, 0x1, -R3.reuse ;  /* 0x0000000110109824 */ /* 0x100fe200078e0a03 */
[----:B------:R-:W-:Y:S01]  /*12e0*/  ISETP.GE.AND P1, PT, R21, RZ, PT ;  /* 0x000000ff1500720c */ /* 0x000fe20003f26270 */
[--C-:B------:R-:W-:Y:S01]  /*12f0*/  @!P6 IMAD.IADD R15, R15, 0x1, -R3.reuse ;  /* 0x000000010f0fe824 */ /* 0x100fe200078e0a03 */
[----:B------:R-:W-:Y:S01]  /*1300*/  ISETP.GT.U32.AND P6, PT, R3, R19, PT ;  /* 0x000000130300720c */ /* 0x000fe20003fc4070 */
[--C-:B------:R-:W-:Y:S01]  /*1310*/  @!P2 IMAD.IADD R13, R13, 0x1, -R3.reuse ;  /* 0x000000010d0da824 */ /* 0x100fe200078e0a03 */
[----:B------:R-:W-:Y:S01]  /*1320*/  ISETP.GT.U32.AND P2, PT, R3, R20, PT ;  /* 0x000000140300720c */ /* 0x000fe20003f44070 */
[----:B------:R-:W-:Y:S02]  /*1330*/  IMAD.MOV R14, RZ, RZ, -R14 ;  /* 0x000000ffff0e7224 */ /* 0x000fe400078e0a0e */
[----:B------:R-:W-:Y:S01]  /*1340*/  @!P0 IMAD.IADD R17, R17, 0x1, -R3 ;  /* 0x0000000111118824 */ /* 0x000fe200078e0a03 */
[----:B------:R-:W-:Y:S01]  /*1350*/  ISETP.GE.AND P0, PT, R25, RZ, PT ;  /* 0x000000ff1900720c */ /* 0x000fe20003f06270 */
[----:B------:R-:W-:-:S04]  /*1360*/  IMAD.HI.U32 R21, R9, R24, RZ ;  /* 0x0000001809157227 */ /* 0x000fc800078e00ff */
[----:B------:R-:W-:Y:S01]  /*1370*/  @!P5 IMAD.IADD R18, R18, 0x1, -R3 ;  /* 0x000000011212d824 */ /* 0x000fe200078e0a03 */
[----:B------:R-:W-:Y:S01]  /*1380*/  ISETP.GE.AND P5, PT, R23, RZ, PT ;  /* 0x000000ff1700720c */ /* 0x000fe20003fa6270 */
[----:B------:R-:W-:Y:S01]  /*1390*/  @!P4 IMAD.MOV R13, RZ, RZ, -R13 ;  /* 0x000000ffff0dc224 */ /* 0x000fe200078e0a0d */
[C---:B------:R-:W-:Y:S01]  /*13a0*/  ISETP.GT.U32.AND P4, PT, R3.reuse, R17, PT ;  /* 0x000000110300720c */ /* 0x040fe20003f84070 */
[----:B------:R-:W-:Y:S01]  /*13b0*/  IMAD R22, R3, R14, R22 ;  /* 0x0000000e03167224 */ /* 0x000fe200078e0216 */
[----:B------:R-:W-:Y:S01]  /*13c0*/  IADD3 R21, PT, PT, -R21, RZ, RZ ;  /* 0x000000ff15157210 */ /* 0x000fe20007ffe1ff */
[----:B------:R-:W-:Y:S01]  /*13d0*/  @!P6 IMAD.IADD R19, R19, 0x1, -R3 ;  /* 0x000000011313e824 */ /* 0x000fe200078e0a03 */
[----:B------:R-:W-:Y:S01]  /*13e0*/  LOP3.LUT R23, R4, 0x5e, RZ, 0xfc, !PT ;  /* 0x0000005e04177812 */ /* 0x000fe200078efcff */
[----:B------:R-:W-:Y:S01]  /*13f0*/  @!P1 IMAD.MOV R15, RZ, RZ, -R15 ;  /* 0x000000ffff0f9224 */ /* 0x000fe200078e0a0f */
[C---:B------:R-:W-:Y:S01]  /*1400*/  ISETP.GT.U32.AND P1, PT, R3.reuse, R22, PT ;  /* 0x000000160300720c */ /* 0x040fe20003f24070 */
[----:B------:R-:W-:Y:S01]  /*1410*/  IMAD.MOV.U32 R14, RZ, RZ, R16 ;  /* 0x000000ffff0e7224 */ /* 0x000fe200078e0010 */
[C---:B------:R-:W-:Y:S01]  /*1420*/  ISETP.GT.U32.AND P6, PT, R3.reuse, R19, PT ;  /* 0x000000130300720c */ /* 0x040fe20003fc4070 */
[----:B------:R-:W-:Y:S01]  /*1430*/  IMAD R21, R3, R21, R24 ;  /* 0x0000001503157224 */ /* 0x000fe200078e0218 */
[----:B------:R-:W-:Y:S01]  /*1440*/  IABS R24, R23 ;  /* 0x0000001700187213 */ /* 0x000fe20000000000 */
[----:B------:R-:W-:-:S02]  /*1450*/  IMAD.MOV.U32 R16, RZ, RZ, R18 ;  /* 0x000000ffff107224 */ /* 0x000fc400078e0012 */
[--C-:B------:R-:W-:Y:S01]  /*1460*/  @!P2 IMAD.IADD R20, R20, 0x1, -R3.reuse ;  /* 0x000000011414a824 */ /* 0x100fe200078e0a03 */
[----:B------:R-:W-:Y:S01]  /*1470*/  ISETP.GE.AND P2, PT, R27, RZ, PT ;  /* 0x000000ff1b00720c */ /* 0x000fe20003f46270 */
[----:B------:R-:W-:Y:S01]  /*1480*/  @!P5 IMAD.MOV R16, RZ, RZ, -R16 ;  /* 0x000000ffff10d224 */ /* 0x000fe200078e0a10 */
[----:B------:R-:W-:Y:S01]  /*1490*/  ISETP.GE.AND P5, PT, R28, RZ, PT ;  /* 0x000000ff1c00720c */ /* 0x000fe20003fa6270 */
[----:B------:R-:W-:Y:S01]  /*14a0*/  @!P4 IMAD.IADD R17, R17, 0x1, -R3 ;  /* 0x000000011111c824 */ /* 0x000fe200078e0a03 */
[----:B------:R-:W-:Y:S01]  /*14b0*/  ISETP.GT.U32.AND P4, PT, R3, R21, PT ;  /* 0x000000150300720c */ /* 0x000fe20003f84070 */
[----:B------:R-:W-:Y:S01]  /*14c0*/  IMAD.HI.U32 R18, R9, R24, RZ ;  /* 0x0000001809127227 */ /* 0x000fe200078e00ff */
[----:B------:R-:W-:-:S03]  /*14d0*/  LOP3.LUT R27, R4, 0x5c, RZ, 0xfc, !PT ;  /* 0x0000005c041b7812 */ /* 0x000fc600078efcff */
[----:B------:R-:W-:Y:S01]  /*14e0*/  @!P3 IMAD.MOV R14, RZ, RZ, -R14 ;  /* 0x000000ffff0eb224 */ /* 0x000fe200078e0a0e */
[----:B------:R-:W-:Y:S01]  /*14f0*/  ISETP.GT.U32.AND P3, PT, R3, R20, PT ;  /* 0x000000140300720c */ /* 0x000fe20003f64070 */
[--C-:B------:R-:W-:Y:S01]  /*1500*/  @!P1 IMAD.IADD R22, R22, 0x1, -R3.reuse ;  /* 0x0000000116169824 */ /* 0x100fe200078e0a03 */
[----:B------:R-:W-:Y:S01]  /*1510*/  IABS R26, R27 ;  /* 0x0000001b001a7213 */ /* 0x000fe20000000000 */
[----:B------:R-:W-:Y:S01]  /*1520*/  IMAD.MOV R25, RZ, RZ, -R18 ;  /* 0x000000ffff197224 */ /* 0x000fe200078e0a12 */
[----:B------:R-:W-:Y:S01]  /*1530*/  ISETP.GE.AND P1, PT, R23, RZ, PT ;  /* 0x000000ff1700720c */ /* 0x000fe20003f26270 */
[----:B------:R-:W-:Y:S01]  /*1540*/  @!P6 IMAD.IADD R19, R19, 0x1, -R3 ;  /* 0x000000011313e824 */ /* 0x000fe200078e0a03 */
[----:B------:R-:W-:Y:S01]  /*1550*/  ISETP.GE.AND P6, PT, R30, RZ, PT ;  /* 0x000000ff1e00720c */ /* 0x000fe20003fc6270 */
[----:B------:R-:W-:Y:S01]  /*1560*/  @!P0 IMAD.MOV R17, RZ, RZ, -R17 ;  /* 0x000000ffff118224 */ /* 0x000fe200078e0a11 */
[C---:B------:R-:W-:Y:S01]  /*1570*/  ISETP.GT.U32.AND P0, PT, R3.reuse, R22, PT ;  /* 0x000000160300720c */ /* 0x040fe20003f04070 */
[----:B------:R-:W-:Y:S01]  /*1580*/  IMAD R24, R3, R25, R24 ;  /* 0x0000001903187224 */ /* 0x000fe200078e0218 */
[----:B------:R-:W-:Y:S01]  /*1590*/  LOP3.LUT R25, R4, 0x58, RZ, 0xfc, !PT ;  /* 0x0000005804197812 */ /* 0x000fe200078efcff */
[----:B------:R-:W-:-:S02]  /*15a0*/  @!P4 IMAD.IADD R21, R21, 0x1, -R3 ;  /* 0x000000011515c824 */ /* 0x000fc400078e0a03 */
[----:B------:R-:W-:Y:S01]  /*15b0*/  @!P5 IMAD.MOV R19, RZ, RZ, -R19 ;  /* 0x000000ffff13d224 */ /* 0x000fe200078e0a13 */
[----:B------:R-:W-:Y:S01]  /*15c0*/  ISETP.GT.U32.AND P5, PT, R3, R24, PT ;  /* 0x000000180300720c */ /* 0x000fe20003fa4070 */
[----:B------:R-:W-:Y:S01]  /*15d0*/  @!P3 IMAD.IADD R20, R20, 0x1, -R3 ;  /* 0x000000011414b824 */ /* 0x000fe200078e0a03 */
[----:B------:R-:W-:Y:S01]  /*15e0*/  ISETP.GE.AND P3, PT, R29, RZ, PT ;  /* 0x000000ff1d00720c */ /* 0x000fe20003f66270 */
[----:B------:R-:W-:Y:S01]  /*15f0*/  IMAD.HI.U32 R23, R9, R26, RZ ;  /* 0x0000001a09177227 */ /* 0x000fe200078e00ff */
[C---:B------:R-:W-:Y:S02]  /*1600*/  ISETP.GT.U32.AND P4, PT, R3.reuse, R21, PT ;  /* 0x000000150300720c */ /* 0x040fe40003f84070 */
[C---:B------:R-:W-:Y:S01]  /*1610*/  LOP3.LUT R29, R4.reuse, 0x56, RZ, 0xfc, !PT ;  /* 0x00000056041d7812 */ /* 0x040fe200078efcff */
[----:B------:R-:W-:Y:S01]  /*1620*/  IMAD.MOV.U32 R18, RZ, RZ, R20 ;  /* 0x000000ffff127224 */ /* 0x000fe200078e0014 */
[----:B------:R-:W-:Y:S01]  /*1630*/  LOP3.LUT R20, R4, 0x5a, RZ, 0xfc, !PT ;  /* 0x0000005a04147812 */ /* 0x000fe200078efcff */
[----:B------:R-:W-:Y:S01]  /*1640*/  IMAD.MOV R23, RZ, RZ, -R23 ;  /* 0x000000ffff177224 */ /* 0x000fe200078e0a17 */
[----:B------:R-:W-:Y:S01]  /*1650*/  IABS R28, R25 ;  /* 0x00000019001c7213 */ /* 0x000fe20000000000 */
[--C-:B------:R-:W-:Y:S01]  /*1660*/  @!P0 IMAD.IADD R22, R22, 0x1, -R3.reuse ;  /* 0x0000000116168824 */ /* 0x100fe200078e0a03 */
[----:B------:R-:W-:Y:S01]  /*1670*/  ISETP.GE.AND P0, PT, R20, RZ, PT ;  /* 0x000000ff1400720c */ /* 0x000fe20003f06270 */
[----:B------:R-:W-:Y:S01]  /*1680*/  IMAD R23, R3, R23, R26 ;  /* 0x0000001703177224 */ /* 0x000fe200078e021a */
[----:B------:R-:W-:Y:S01]  /*1690*/  IABS R26, R20 ;  /* 0x00000014001a7213 */ /* 0x000fe20000000000 */
[----:B------:R-:W-:Y:S01]  /*16a0*/  IMAD.MOV.U32 R20, RZ, RZ, R22 ;  /* 0x000000ffff147224 */ /* 0x000fe200078e0016 */
[----:B------:R-:W-:Y:S01]  /*16b0*/  IABS R30, R29 ;  /* 0x0000001d001e7213 */ /* 0x000fe20000000000 */
[--C-:B------:R-:W-:Y:S01]  /*16c0*/  @!P5 IMAD.IADD R24, R24, 0x1, -R3.reuse ;  /* 0x000000011818d824 */ /* 0x100fe200078e0a03 */
[----:B------:R-:W-:Y:S01]  /*16d0*/  ISETP.GE.AND P5, PT, R25, RZ, PT ;  /* 0x000000ff1900720c */ /* 0x000fe20003fa6270 */
[----:B------:R-:W-:Y:S01]  /*16e0*/  @!P4 IMAD.IADD R21, R21, 0x1, -R3 ;  /* 0x000000011515c824 */ /* 0x000fe200078e0a03 */
[C---:B------:R-:W-:Y:S01]  /*16f0*/  ISETP.GT.U32.AND P4, PT, R3.reuse, R23, PT ;  /* 0x000000170300720c */ /* 0x040fe20003f84070 */
[----:B------:R-:W-:Y:S01]  /*1700*/  @!P3 IMAD.MOV R20, RZ, RZ, -R20 ;  /* 0x000000ffff14b224 */ /* 0x000fe200078e0a14 */
[----:B------:R-:W-:Y:S01]  /*1710*/  ISETP.GT.U32.AND P3, PT, R3, R24, PT ;  /* 0x000000180300720c */ /* 0x000fe20003f64070 */
[----:B------:R-:W-:-:S04]  /*1720*/  IMAD.HI.U32 R22, R9, R26, RZ ;  /* 0x0000001a09167227 */ /* 0x000fc800078e00ff */
[----:B------:R-:W-:Y:S02]  /*1730*/  IMAD.MOV R22, RZ, RZ, -R22 ;  /* 0x000000ffff167224 */ /* 0x000fe400078e0a16 */
[----:B------:R-:W-:Y:S01]  /*1740*/  @!P2 IMAD.MOV R18, RZ, RZ, -R18 ;  /* 0x000000ffff12a224 */ /* 0x000fe200078e0a12 */
[----:B------:R-:W-:Y:S01]  /*1750*/  ISETP.GE.AND P2, PT, R27, RZ, PT ;  /* 0x000000ff1b00720c */ /* 0x000fe20003f46270 */
[----:B------:R-:W-:Y:S02]  /*1760*/  IMAD R26, R3, R22, R26 ;  /* 0x00000016031a7224 */ /* 0x000fe400078e021a */
[--C-:B------:R-:W-:Y:S02]  /*1770*/  @!P4 IMAD.IADD R23, R23, 0x1, -R3.reuse ;  /* 0x000000011717c824 */ /* 0x100fe400078e0a03 */
[----:B------:R-:W-:Y:S01]  /*1780*/  @!P3 IMAD.IADD R24, R24, 0x1, -R3 ;  /* 0x000000011818b824 */ /* 0x000fe200078e0a03 */
[----:B------:R-:W-:Y:S01]  /*1790*/  ISETP.GT.U32.AND P3, PT, R3, R26, PT ;  /* 0x0000001a0300720c */ /* 0x000fe20003f64070 */
[----:B------:R-:W-:Y:S01]  /*17a0*/  IMAD.HI.U32 R25, R9, R28, RZ ;  /* 0x0000001c09197227 */ /* 0x000fe200078e00ff */
[----:B------:R-:W-:-:S03]  /*17b0*/  ISETP.GT.U32.AND P4, PT, R3, R23, PT ;  /* 0x000000170300720c */ /* 0x000fc60003f84070 */
[----:B------:R-:W-:-:S04]  /*17c0*/  IMAD.HI.U32 R27, R9, R30, RZ ;  /* 0x0000001e091b7227 */ /* 0x000fc800078e00ff */
[----:B------:R-:W-:Y:S02]  /*17d0*/  IMAD.MOV R25, RZ, RZ, -R25 ;  /* 0x000000ffff197224 */ /* 0x000fe400078e0a19 */
[----:B------:R-:W-:Y:S02]  /*17e0*/  IMAD.MOV R27, RZ, RZ, -R27 ;  /* 0x000000ffff1b7224 */ /* 0x000fe400078e0a1b */
[C---:B------:R-:W-:Y:S02]  /*17f0*/  IMAD R25, R3.reuse, R25, R28 ;  /* 0x0000001903197224 */ /* 0x040fe400078e021c */
[----:B------:R-:W-:Y:S02]  /*1800*/  IMAD R28, R3, R27, R30 ;  /* 0x0000001b031c7224 */ /* 0x000fe400078e021e */
[--C-:B------:R-:W-:Y:S02]  /*1810*/  @!P3 IMAD.IADD R26, R26, 0x1, -R3.reuse ;  /* 0x000000011a1ab824 */ /* 0x100fe400078e0a03 */
[----:B------:R-:W-:Y:S01]  /*1820*/  @!P4 IMAD.IADD R23, R23, 0x1, -R3 ;  /* 0x000000011717c824 */ /* 0x000fe200078e0a03 */
[C---:B------:R-:W-:Y:S01]  /*1830*/  ISETP.GT.U32.AND P3, PT, R3.reuse, R28, PT ;  /* 0x0000001c0300720c */ /* 0x040fe20003f64070 */
[----:B------:R-:W-:Y:S01]  /*1840*/  @!P6 IMAD.MOV R21, RZ, RZ, -R21 ;  /* 0x000000ffff15e224 */ /* 0x000fe200078e0a15 */
[----:B------:R-:W-:Y:S01]  /*1850*/  ISETP.GT.U32.AND P4, PT, R3, R25, PT ;  /* 0x000000190300720c */ /* 0x000fe20003f84070 */
[----:B------:R-:W-:Y:S01]  /*1860*/  IMAD.MOV.U32 R22, RZ, RZ, R24 ;  /* 0x000000ffff167224 */ /* 0x000fe200078e0018 */
[----:B------:R-:W-:Y:S01]  /*1870*/  ISETP.GE.AND P6, PT, R29, RZ, PT ;  /* 0x000000ff1d00720c */ /* 0x000fe20003fc6270 */
[----:B------:R-:W-:Y:S01]  /*1880*/  @!P2 IMAD.MOV R23, RZ, RZ, -R23 ;  /* 0x000000ffff17a224 */ /* 0x000fe200078e0a17 */
[----:B------:R-:W-:Y:S01]  /*1890*/  LOP3.LUT R29, R4, 0x54, RZ, 0xfc, !PT ;  /* 0x00000054041d7812 */ /* 0x000fe200078efcff */
[----:B------:R-:W-:Y:S01]  /*18a0*/  @!P1 IMAD.MOV R22, RZ, RZ, -R22 ;  /* 0x000000ffff169224 */ /* 0x000fe200078e0a16 */
[----:B------:R-:W-:Y:S01]  /*18b0*/  ISETP.GT.U32.AND P1, PT, R3, R26, PT ;  /* 0x0000001a0300720c */ /* 0x000fe20003f24070 */
[----:B------:R-:W-:Y:S01]  /*18c0*/  IMAD.HI.U32 R31, R9, R36, RZ ;  /* 0x00000024091f7227 */ /* 0x000fe200078e00ff */
[----:B------:R-:W-:-:S02]  /*18d0*/  IABS R30, R29 ;  /* 0x0000001d001e7213 */ /* 0x000fc40000000000 */
[----:B------:R-:W-:Y:S01]  /*18e0*/  ISETP.GE.AND P2, PT, R29, RZ, PT ;  /* 0x000000ff1d00720c */ /* 0x000fe20003f46270 */
[----:B------:R-:W-:Y:S02]  /*18f0*/  @!P3 IMAD.IADD R28, R28, 0x1, -R3 ;  /* 0x000000011c1cb824 */ /* 0x000fe400078e0a03 */
[----:B------:R-:W-:-:S03]  /*1900*/  IMAD.HI.U32 R24, R9, R30, RZ ;  /* 0x0000001e09187227 */ /* 0x000fc600078e00ff */
[----:B------:R-:W-:Y:S01]  /*1910*/  ISETP.GT.U32.AND P3, PT, R3, R28, PT ;  /* 0x0000001c0300720c */ /* 0x000fe20003f64070 */
[----:B------:R-:W-:Y:S02]  /*1920*/  @!P4 IMAD.IADD R25, R25, 0x1, -R3 ;  /* 0x000000011919c824 */ /* 0x000fe400078e0a03 */
[----:B------:R-:W-:Y:S02]  /*1930*/  IMAD.MOV R24, RZ, RZ, -R24 ;  /* 0x000000ffff187224 */ /* 0x000fe400078e0a18 */
[----:B------:R-:W-:Y:S01]  /*1940*/  IMAD.HI.U32 R29, R9, R34, RZ ;  /* 0x00000022091d7227 */ /* 0x000fe200078e00ff */
[----:B------:R-:W-:-:S03]  /*1950*/  ISETP.GT.U32.AND P4, PT, R3, R25, PT ;  /* 0x000000190300720c */ /* 0x000fc60003f84070 */
[----:B------:R-:W-:Y:S02]  /*1960*/  IMAD R27, R3, R24, R30 ;  /* 0x00000018031b7224 */ /* 0x000fe400078e021e */
[----:B------:R-:W-:-:S04]  /*1970*/  IMAD.HI.U32 R24, R9, R32, RZ ;  /* 0x0000002009187227 */ /* 0x000fc800078e00ff */
[----:B------:R-:W-:Y:S02]  /*1980*/  IMAD.MOV R29, RZ, RZ, -R29 ;  /* 0x000000ffff1d7224 */ /* 0x000fe400078e0a1d */
[----:B------:R-:W-:Y:S01]  /*1990*/  @!P1 IMAD.IADD R26, R26, 0x1, -R3 ;  /* 0x000000011a1a9824 */ /* 0x000fe200078e0a03 */
[C---:B------:R-:W-:Y:S01]  /*19a0*/  ISETP.GT.U32.AND P1, PT, R3.reuse, R27, PT ;  /* 0x0000001b0300720c */ /* 0x040fe20003f24070 */
[----:B------:R-:W-:Y:S02]  /*19b0*/  IMAD.MOV R24, RZ, RZ, -R24 ;  /* 0x000000ffff187224 */ /* 0x000fe400078e0a18 */
[----:B------:R-:W-:Y:S02]  /*19c0*/  IMAD.MOV R31, RZ, RZ, -R31 ;  /* 0x000000ffff1f7224 */ /* 0x000fe400078e0a1f */
[----:B------:R-:W-:Y:S02]  /*19d0*/  IMAD R29, R3, R29, R34 ;  /* 0x0000001d031d7224 */ /* 0x000fe400078e0222 */
[----:B------:R-:W-:-:S02]  /*19e0*/  @!P3 IMAD.IADD R28, R28, 0x1, -R3 ;  /* 0x000000011c1cb824 */ /* 0x000fc400078e0a03 */
[C---:B------:R-:W-:Y:S01]  /*19f0*/  IMAD R30, R3.reuse, R24, R32 ;  /* 0x00000018031e7224 */ /* 0x040fe200078e0220 */
[----:B------:R-:W-:Y:S01]  /*1a00*/  ISETP.GT.U32.AND P3, PT, R3, R29, PT ;  /* 0x0000001d0300720c */ /* 0x000fe20003f64070 */
[----:B------:R-:W-:Y:S02]  /*1a10*/  IMAD.MOV.U32 R24, RZ, RZ, R26 ;  /* 0x000000ffff187224 */ /* 0x000fe400078e001a */
[--C-:B------:R-:W-:Y:S01]  /*1a20*/  @!P4 IMAD.IADD R25, R25, 0x1, -R3.reuse ;  /* 0x000000011919c824 */ /* 0x100fe200078e0a03 */
[----:B------:R-:W-:Y:S01]  /*1a30*/  ISETP.GE.AND P4, PT, R33, RZ, PT ;  /* 0x000000ff2100720c */ /* 0x000fe20003f86270 */
[----:B------:R-:W-:Y:S01]  /*1a40*/  IMAD R32, R3, R31, R36 ;  /* 0x0000001f03207224 */ /* 0x000fe200078e0224 */
[----:B------:R-:W-:Y:S01]  /*1a50*/  LOP3.LUT R33, R4, 0x4c, RZ, 0xfc, !PT ;  /* 0x0000004c04217812 */ /* 0x000fe200078efcff */
[----:B------:R-:W-:Y:S02]  /*1a60*/  IMAD.MOV.U32 R26, RZ, RZ, R28 ;  /* 0x000000ffff1a7224 */ /* 0x000fe400078e001c */
[----:B------:R-:W-:Y:S01]  /*1a70*/  @!P1 IMAD.IADD R27, R27, 0x1, -R3 ;  /* 0x000000011b1b9824 */ /* 0x000fe200078e0a03 */
[----:B------:R-:W-:Y:S01]  /*1a80*/  IABS R34, R33 ;  /* 0x0000002100227213 */ /* 0x000fe20000000000 */
[----:B------:R-:W-:Y:S01]  /*1a90*/  @!P6 IMAD.MOV R26, RZ, RZ, -R26 ;  /* 0x000000ffff1ae224 */ /* 0x000fe200078e0a1a */
[C---:B------:R-:W-:Y:S01]  /*1aa0*/  ISETP.GT.U32.AND P6, PT, R3.reuse, R32, PT ;  /* 0x000000200300720c */ /* 0x040fe20003fc4070 */
[----:B------:R-:W-:Y:S01]  /*1ab0*/  @!P5 IMAD.MOV R25, RZ, RZ, -R25 ;  /* 0x000000ffff19d224 */ /* 0x000fe200078e0a19 */
[----:B------:R-:W-:Y:S01]  /*1ac0*/  ISETP.GT.U32.AND P1, PT, R3, R30, PT ;  /* 0x0000001e0300720c */ /* 0x000fe20003f24070 */
[----:B------:R-:W-:Y:S01]  /*1ad0*/  IMAD.HI.U32 R28, R9, R34, RZ ;  /* 0x00000022091c7227 */ /* 0x000fe200078e00ff */
[----:B------:R-:W-:-:S02]  /*1ae0*/  ISETP.GE.AND P5, PT, R35, RZ, PT ;  /* 0x000000ff2300720c */ /* 0x000fc40003fa6270 */
[----:B------:R-:W-:Y:S01]  /*1af0*/  LOP3.LUT R35, R4, 0x4a, RZ, 0xfc, !PT ;  /* 0x0000004a04237812 */ /* 0x000fe200078efcff */
[----:B------:R-:W-:Y:S01]  /*1b00*/  @!P0 IMAD.MOV R24, RZ, RZ, -R24 ;  /* 0x000000ffff188224 */ /* 0x000fe200078e0a18 */
[----:B------:R-:W-:Y:S01]  /*1b10*/  ISETP.GT.U32.AND P0, PT, R3, R27, PT ;  /* 0x0000001b0300720c */ /* 0x000fe20003f04070 */
[--C-:B------:R-:W-:Y:S01]  /*1b20*/  @!P3 IMAD.IADD R29, R29, 0x1, -R3.reuse ;  /* 0x000000011d1db824 */ /* 0x100fe200078e0a03 */
[----:B------:R-:W-:Y:S01]  /*1b30*/  IABS R36, R35 ;  /* 0x0000002300247213 */ /* 0x000fe20000000000 */
[----:B------:R-:W-:Y:S02]  /*1b40*/  IMAD.MOV R28, RZ, RZ, -R28 ;  /* 0x000000ffff1c7224 */ /* 0x000fe400078e0a1c */
[----:B------:R-:W-:Y:S01]  /*1b50*/  @!P6 IMAD.IADD R32, R32, 0x1, -R3 ;  /* 0x000000012020e824 */ /* 0x000fe200078e0a03 */
[C---:B------:R-:W-:Y:S01]  /*1b60*/  ISETP.GT.U32.AND P6, PT, R3.reuse, R29, PT ;  /* 0x0000001d0300720c */ /* 0x040fe20003fc4070 */
[----:B------:R-:W-:Y:S02]  /*1b70*/  IMAD R31, R3, R28, R34 ;  /* 0x0000001c031f7224 */ /* 0x000fe400078e0222 */
[----:B------:R-:W-:-:S04]  /*1b80*/  IMAD.HI.U32 R28, R9, R36, RZ ;  /* 0x00000024091c7227 */ /* 0x000fc800078e00ff */
[--C-:B------:R-:W-:Y:S01]  /*1b90*/  @!P1 IMAD.IADD R30, R30, 0x1, -R3.reuse ;  /* 0x000000011e1e9824 */ /* 0x100fe200078e0a03 */
[----:B------:R-:W-:Y:S01]  /*1ba0*/  ISETP.GE.AND P1, PT, R33, RZ, PT ;  /* 0x000000ff2100720c */ /* 0x000fe20003f26270 */
[----:B------:R-:W-:Y:S02]  /*1bb0*/  IMAD.MOV R28, RZ, RZ, -R28 ;  /* 0x000000ffff1c7224 */ /* 0x000fe400078e0a1c */
[----:B------:R-:W-:Y:S01]  /*1bc0*/  @!P0 IMAD.IADD R27, R27, 0x1, -R3 ;  /* 0x000000011b1b8824 */ /* 0x000fe200078e0a03 */
[C---:B------:R-:W-:Y:S01]  /*1bd0*/  ISETP.GT.U32.AND P3, PT, R3.reuse, R30, PT ;  /* 0x0000001e0300720c */ /* 0x040fe20003f64070 */
[----:B------:R-:W-:Y:S01]  /*1be0*/  IMAD R34, R3, R28, R36 ;  /* 0x0000001c03227224 */ /* 0x000fe200078e0224 */
[----:B------:R-:W-:Y:S01]  /*1bf0*/  ISETP.GE.AND P0, PT, R37, RZ, PT ;  /* 0x000000ff2500720c */ /* 0x000fe20003f06270 */
[----:B------:R-:W-:Y:S01]  /*1c00*/  @!P2 IMAD.MOV R27, RZ, RZ, -R27 ;  /* 0x000000ffff1ba224 */ /* 0x000fe200078e0a1b */
[----:B------:R-:W-:Y:S01]  /*1c10*/  ISETP.GT.U32.AND P2, PT, R3, R32, PT ;  /* 0x000000200300720c */ /* 0x000fe20003f44070 */
[----:B------:R-:W-:Y:S01]  /*1c20*/  @!P6 IMAD.IADD R29, R29, 0x1, -R3 ;  /* 0x000000011d1de824 */ /* 0x000fe200078e0a03 */
[----:B------:R-:W-:Y:S01]  /*1c30*/  ISETP.GT.U32.AND P6, PT, R3, R34, PT ;  /* 0x000000220300720c */ /* 0x000fe20003fc4070 */
[----:B------:R-:W-:Y:S01]  /*1c40*/  IMAD.HI.U32 R36, R9, R42, RZ ;  /* 0x0000002a09247227 */ /* 0x000fe200078e00ff */
[----:B------:R-:W-:-:S02]  /*1c50*/  LOP3.LUT R37, R4, 0x48, RZ, 0xfc, !PT ;  /* 0x0000004804257812 */ /* 0x000fc400078efcff */
[----:B------:R-:W-:Y:S01]  /*1c60*/  @!P5 IADD3 R29, PT, PT, -R29, RZ, RZ ;  /* 0x000000ff1d1dd210 */ /* 0x000fe20007ffe1ff */
[----:B------:R-:W-:Y:S01]  /*1c70*/  IMAD.HI.U32 R69, R9, R84, RZ ;  /* 0x0000005409457227 */ /* 0x000fe200078e00ff */
[----:B------:R-:W-:-:S03]  /*1c80*/  IABS R38, R37 ;  /* 0x0000002500267213 */ /* 0x000fc60000000000 */
[--C-:B------:R-:W-:Y:S01]  /*1c90*/  @!P3 IMAD.IADD R30, R30, 0x1, -R3.reuse ;  /* 0x000000011e1eb824 */ /* 0x100fe200078e0a03 */
[----:B------:R-:W-:Y:S01]  /*1ca0*/  ISETP.GT.U32.AND P3, PT, R3, R31, PT ;  /* 0x0000001f0300720c */ /* 0x000fe20003f64070 */
[--C-:B------:R-:W-:Y:S01]  /*1cb0*/  @!P2 IMAD.IADD R32, R32, 0x1, -R3.reuse ;  /* 0x000000012020a824 */ /* 0x100fe200078e0a03 */
[----:B------:R-:W-:Y:S01]  /*1cc0*/  ISETP.GE.AND P2, PT, R35, RZ, PT ;  /* 0x000000ff2300720c */ /* 0x000fe20003f46270 */
[----:B------:R-:W-:Y:S02]  /*1cd0*/  @!P6 IMAD.IADD R34, R34, 0x1, -R3 ;  /* 0x000000012222e824 */ /* 0x000fe400078e0a03 */
[----:B------:R-:W-:-:S03]  /*1ce0*/  IMAD.HI.U32 R35, R9, R40, RZ ;  /* 0x0000002809237227 */ /* 0x000fc600078e00ff */
[----:B------:R-:W-:Y:S01]  /*1cf0*/  ISETP.GT.U32.AND P6, PT, R3, R34, PT ;  /* 0x000000220300720c */ /* 0x000fe20003fc4070 */
[----:B------:R-:W-:Y:S02]  /*1d00*/  IMAD.MOV R35, RZ, RZ, -R35 ;  /* 0x000000ffff237224 */ /* 0x000fe400078e0a23 */
[----:B------:R-:W-:Y:S02]  /*1d10*/  IMAD.MOV.U32 R28, RZ, RZ, R30 ;  /* 0x000000ffff1c7224 */ /* 0x000fe400078e001e */
[----:B------:R-:W-:Y:S01]  /*1d20*/  @!P3 IMAD.IADD R31, R31, 0x1, -R3 ;  /* 0x000000011f1fb824 */ /* 0x000fe200078e0a03 */
[----:B------:R-:W-:Y:S01]  /*1d30*/  ISETP.GE.AND P3, PT, R37, RZ, PT ;  /* 0x000000ff2500720c */ /* 0x000fe20003f66270 */
[----:B------:R-:W-:Y:S02]  /*1d40*/  IMAD.MOV R37, RZ, RZ, -R36 ;  /* 0x000000ffff257224 */ /* 0x000fe400078e0a24 */
[----:B------:R-:W-:Y:S01]  /*1d50*/  IMAD R36, R3, R35, R40 ;  /* 0x0000002303247224 */ /* 0x000fe200078e0228 */
[----:B------:R-:W-:Y:S01]  /*1d60*/  IABS R40, R45 ;  /* 0x0000002d00287213 */ /* 0x000fe20000000000 */
[----:B------:R-:W-:-:S02]  /*1d70*/  IMAD.MOV.U32 R30, RZ, RZ, R32 ;  /* 0x000000ffff1e7224 */ /* 0x000fc400078e0020 */
[C---:B------:R-:W-:Y:S01]  /*1d80*/  IMAD R35, R3.reuse, R37, R42 ;  /* 0x0000002503237224 */ /* 0x040fe200078e022a */
[----:B------:R-:W-:Y:S01]  /*1d90*/  IABS R42, R46 ;  /* 0x0000002e002a7213 */ /* 0x000fe20000000000 */
[----:B------:R-:W-:Y:S01]  /*1da0*/  @!P0 IMAD.MOV R30, RZ, RZ, -R30 ;  /* 0x000000ffff1e8224 */ /* 0x000fe200078e0a1e */
[----:B------:R-:W-:Y:S01]  /*1db0*/  ISETP.GT.U32.AND P0, PT, R3, R36, PT ;  /* 0x000000240300720c */ /* 0x000fe20003f04070 */
[----:B------:R-:W-:-:S04]  /*1dc0*/  IMAD.HI.U32 R33, R9, R38, RZ ;  /* 0x0000002609217227 */ /* 0x000fc800078e00ff */
[----:B------:R-:W-:Y:S01]  /*1dd0*/  @!P6 IMAD.IADD R34, R34, 0x1, -R3 ;  /* 0x000000012222e824 */ /* 0x000fe200078e0a03 */
[C---:B------:R-:W-:Y:S01]  /*1de0*/  ISETP.GT.U32.AND P6, PT, R3.reuse, R35, PT ;  /* 0x000000230300720c */ /* 0x040fe20003fc4070 */
[----:B------:R-:W-:Y:S02]  /*1df0*/  IMAD.MOV R33, RZ, RZ, -R33 ;  /* 0x000000ffff217224 */ /* 0x000fe400078e0a21 */
[----:B------:R-:W-:Y:S01]  /*1e00*/  @!P4 IMAD.MOV R28, RZ, RZ, -R28 ;  /* 0x000000ffff1cc224 */ /* 0x000fe200078e0a1c */
[C---:B------:R-:W-:Y:S01]  /*1e10*/  ISETP.GT.U32.AND P4, PT, R3.reuse, R31, PT ;  /* 0x0000001f0300720c */ /* 0x040fe20003f84070 */
[C---:B------:R-:W-:Y:S01]  /*1e20*/  IMAD R33, R3.reuse, R33, R38 ;  /* 0x0000002103217224 */ /* 0x040fe200078e0226 */
[----:B------:R-:W-:Y:S01]  /*1e30*/  IABS R38, R43 ;  /* 0x0000002b00267213 */ /* 0x000fe20000000000 */
[----:B------:R-:W-:Y:S02]  /*1e40*/  @!P0 IMAD.IADD R36, R36, 0x1, -R3 ;  /* 0x0000000124248824 */ /* 0x000fe400078e0a03 */
[----:B------:R-:W-:Y:S01]  /*1e50*/  IMAD.MOV R73, RZ, RZ, -R69 ;  /* 0x000000ffff497224 */ /* 0x000fe200078e0a45 */
[----:B------:R-:W-:Y:S01]  /*1e60*/  ISETP.GT.U32.AND P5, PT, R3, R33, PT ;  /* 0x000000210300720c */ /* 0x000fe20003fa4070 */
[----:B------:R-:W-:-:S04]  /*1e70*/  IMAD.HI.U32 R32, R9, R38, RZ ;  /* 0x0000002609207227 */ /* 0x000fc800078e00ff */
[----:B------:R-:W-:Y:S01]  /*1e80*/  @!P6 IMAD.IADD R35, R35, 0x1, -R3 ;  /* 0x000000012323e824 */ /* 0x000fe200078e0a03 */
[----:B------:R-:W-:Y:S01]  /*1e90*/  ISETP.GT.U32.AND P6, PT, R3, R36, PT ;  /* 0x000000240300720c */ /* 0x000fe20003fc4070 */
[----:B------:R-:W-:Y:S02]  /*1ea0*/  IMAD.MOV R37, RZ, RZ, -R32 ;  /* 0x000000ffff257224 */ /* 0x000fe400078e0a20 */
[----:B------:R-:W-:-:S04]  /*1eb0*/  IMAD.HI.U32 R32, R9, R40, RZ ;  /* 0x0000002809207227 */ /* 0x000fc800078e00ff */
[----:B------:R-:W-:Y:S02]  /*1ec0*/  IMAD.MOV R32, RZ, RZ, -R32 ;  /* 0x000000ffff207224 */ /* 0x000fe400078e0a20 */
[--C-:B------:R-:W-:Y:S01]  /*1ed0*/  @!P5 IMAD.IADD R33, R33, 0x1, -R3.reuse ;  /* 0x000000012121d824 */ /* 0x100fe200078e0a03 */
[----:B------:R-:W-:Y:S01]  /*1ee0*/  ISETP.GE.AND P5, PT, R41, RZ, PT ;  /* 0x000000ff2900720c */ /* 0x000fe20003fa6270 */
[C---:B------:R-:W-:Y:S01]  /*1ef0*/  IMAD R38, R3.reuse, R37, R38 ;  /* 0x0000002503267224 */ /* 0x040fe200078e0226 */
[----:B------:R-:W-:Y:S01]  /*1f00*/  IABS R41, R48 ;  /* 0x0000003000297213 */ /* 0x000fe20000000000 */
[C---:B------:R-:W-:Y:S01]  /*1f10*/  IMAD R37, R3.reuse, R32, R40 ;  /* 0x0000002003257224 */ /* 0x040fe200078e0228 */
[----:B------:R-:W-:Y:S01]  /*1f20*/  ISETP.GT.U32.AND P0, PT, R3, R33, PT ;  /* 0x000000210300720c */ /* 0x000fe20003f04070 */
[----:B------:R-:W-:Y:S02]  /*1f30*/  @!P6 IMAD.IADD R36, R36, 0x1, -R3 ;  /* 0x000000012424e824 */ /* 0x000fe400078e0a03 */
[----:B------:R-:W-:Y:S01]  /*1f40*/  IMAD.HI.U32 R32, R9, R42, RZ ;  /* 0x0000002a09207227 */ /* 0x000fe200078e00ff */
[----:B------:R-:W-:-:S03]  /*1f50*/  ISETP.GT.U32.AND P6, PT, R3, R37, PT ;  /* 0x000000250300720c */ /* 0x000fc60003fc4070 */
[----:B------:R-:W-:Y:S02]  /*1f60*/  IMAD.MOV R32, RZ, RZ, -R32 ;  /* 0x000000ffff207224 */ /* 0x000fe400078e0a20 */
[--C-:B------:R-:W-:Y:S01]  /*1f70*/  @!P4 IMAD.IADD R31, R31, 0x1, -R3.reuse ;  /* 0x000000011f1fc824 */ /* 0x100fe200078e0a03 */
[----:B------:R-:W-:Y:S01]  /*1f80*/  ISETP.GE.AND P4, PT, R39, RZ, PT ;  /* 0x000000ff2700720c */ /* 0x000fe20003f86270 */
[----:B------:R-:W-:Y:S02]  /*1f90*/  IMAD R40, R3, R32, R42 ;  /* 0x0000002003287224 */ /* 0x000fe400078e022a */
[--C-:B------:R-:W-:Y:S01]  /*1fa0*/  @!P0 IMAD.IADD R33, R33, 0x1, -R3.reuse ;  /* 0x0000000121218824 */ /* 0x100fe200078e0a03 */
[----:B------:R-:W-:Y:S01]  /*1fb0*/  ISETP.GT.U32.AND P0, PT, R3, R38, PT ;  /* 0x000000260300720c */ /* 0x000fe20003f04070 */
[----:B------:R-:W-:Y:S02]  /*1fc0*/  IMAD.MOV.U32 R32, RZ, RZ, R34 ;  /* 0x000000ffff207224 */ /* 0x000fe400078e0022 */
[----:B------:R-:W-:-:S02]  /*1fd0*/  @!P6 IMAD.IADD R37, R37, 0x1, -R3 ;  /* 0x000000012525e824 */ /* 0x000fc400078e0a03 */
[----:B------:R-:W-:Y:S02]  /*1fe0*/  @!P2 IMAD.MOV R32, RZ, RZ, -R32 ;  /* 0x000000ffff20a224 */ /* 0x000fe400078e0a20 */
[----:B------:R-:W-:Y:S01]  /*1ff0*/  IMAD.HI.U32 R39, R9, R44, RZ ;  /* 0x0000002c09277227 */ /* 0x000fe200078e00ff */
[----:B------:R-:W-:-:S03]  /*2000*/  ISETP.GT.U32.AND P2, PT, R3, R37, PT ;  /* 0x000000250300720c */ /* 0x000fc60003f44070 */
[----:B------:R-:W-:Y:S02]  /*2010*/  IMAD.MOV R39, RZ, RZ, -R39 ;  /* 0x000000ffff277224 */ /* 0x000fe400078e0a27 */
[----:B------:R-:W-:Y:S01]  /*2020*/  @!P1 IMAD.MOV R31, RZ, RZ, -R31 ;  /* 0x000000ffff1f9224 */ /* 0x000fe200078e0a1f */
[C---:B------:R-:W-:Y:S01]  /*2030*/  ISETP.GT.U32.AND P1, PT, R3.reuse, R35, PT ;  /* 0x000000230300720c */ /* 0x040fe20003f24070 */
[----:B------:R-:W-:Y:S01]  /*2040*/  @!P3 IMAD.MOV R33, RZ, RZ, -R33 ;  /* 0x000000ffff21b224 */ /* 0x000fe200078e0a21 */
[----:B------:R-:W-:Y:S01]  /*2050*/  ISETP.GT.U32.AND P3, PT, R3, R40, PT ;  /* 0x000000280300720c */ /* 0x000fe20003f64070 */
[----:B------:R-:W-:Y:S01]  /*2060*/  @!P0 IMAD.IADD R38, R38, 0x1, -R3 ;  /* 0x0000000126268824 */ /* 0x000fe200078e0a03 */
[----:B------:R-:W-:Y:S01]  /*2070*/  ISETP.GE.AND P0, PT, R45, RZ, PT ;  /* 0x000000ff2d00720c */ /* 0x000fe20003f06270 */
[----:B------:R-:W-:Y:S01]  /*2080*/  IMAD.MOV.U32 R42, RZ, RZ, R41 ;  /* 0x000000ffff2a7224 */ /* 0x000fe200078e0029 */
[C---:B------:R-:W-:Y:S01]  /*2090*/  LOP3.LUT R41, R4.reuse, 0x38, RZ, 0xfc, !PT ;  /* 0x0000003804297812 */ /* 0x040fe200078efcff */
[C---:B------:R-:W-:Y:S01]  /*20a0*/  IMAD R39, R3.reuse, R39, R44 ;  /* 0x0000002703277224 */ /* 0x040fe200078e022c */
[----:B------:R-:W-:Y:S01]  /*20b0*/  ISETP.GT.U32.AND P6, PT, R3, R38, PT ;  /* 0x000000260300720c */ /* 0x000fe20003fc4070 */
[----:B------:R-:W-:Y:S01]  /*20c0*/  IMAD.MOV.U32 R34, RZ, RZ, R36 ;  /* 0x000000ffff227224 */ /* 0x000fe200078e0024 */
[----:B------:R-:W-:Y:S01]  /*20d0*/  IABS R44, R41 ;  /* 0x00000029002c7213 */ /* 0x000fe20000000000 */
[----:B------:R-:W-:Y:S01]  /*20e0*/  IMAD.HI.U32 R36, R9, R42, RZ ;  /* 0x0000002a09247227 */ /* 0x000fe200078e00ff */
[----:B------:R-:W-:-:S03]  /*20f0*/  LOP3.LUT R45, R4, 0x34, RZ, 0xfc, !PT ;  /* 0x00000034042d7812 */ /* 0x000fc600078efcff */
[--C-:B------:R-:W-:Y:S01]  /*2100*/  @!P2 IMAD.IADD R37, R37, 0x1, -R3.reuse ;  /* 0x000000012525a824 */ /* 0x100fe200078e0a03 */
[----:B------:R-:W-:Y:S01]  /*2110*/  ISETP.GT.U32.AND P2, PT, R3, R39, PT ;  /* 0x000000270300720c */ /* 0x000fe20003f44070 */
[----:B------:R-:W-:Y:S02]  /*2120*/  IMAD.MOV R36, RZ, RZ, -R36 ;  /* 0x000000ffff247224 */ /* 0x000fe400078e0a24 */
[--C-:B------:R-:W-:Y:S01]  /*2130*/  @!P1 IMAD.IADD R35, R35, 0x1, -R3.reuse ;  /* 0x0000000123239824 */ /* 0x100fe200078e0a03 */
[----:B------:R-:W-:Y:S01]  /*2140*/  ISETP.GE.AND P1, PT, R43, RZ, PT ;  /* 0x000000ff2b00720c */ /* 0x000fe20003f26270 */
[----:B------:R-:W-:Y:S02]  /*2150*/  @!P3 IMAD.IADD R40, R40, 0x1, -R3 ;  /* 0x000000012828b824 */ /* 0x000fe400078e0a03 */
[C---:B------:R-:W-:Y:S02]  /*2160*/  IMAD R42, R3.reuse, R36, R42 ;  /* 0x00000024032a7224 */ /* 0x040fe400078e022a */
[----:B------:R-:W-:Y:S01]  /*2170*/  @!P0 IMAD.MOV R37, RZ, RZ, -R37 ;  /* 0x000000ffff258224 */ /* 0x000fe200078e0a25 */
[C---:B------:R-:W-:Y:S01]  /*2180*/  ISETP.GT.U32.AND P3, PT, R3.reuse, R40, PT ;  /* 0x000000280300720c */ /* 0x040fe20003f64070 */
[--C-:B------:R-:W-:Y:S01]  /*2190*/  @!P6 IMAD.IADD R38, R38, 0x1, -R3.reuse ;  /* 0x000000012626e824 */ /* 0x100fe200078e0a03 */
[----:B------:R-:W-:Y:S01]  /*21a0*/  ISETP.GT.U32.AND P0, PT, R3, R42, PT ;  /* 0x0000002a0300720c */ /* 0x000fe20003f04070 */
[----:B------:R-:W-:Y:S01]  /*21b0*/  @!P2 IMAD.IADD R39, R39, 0x1, -R3 ;  /* 0x000000012727a824 */ /* 0x000fe200078e0a03 */
[----:B------:R-:W-:Y:S01]  /*21c0*/  ISETP.GE.AND P6, PT, R48, RZ, PT ;  /* 0x000000ff3000720c */ /* 0x000fe20003fc6270 */
[----:B------:R-:W-:Y:S01]  /*21d0*/  IMAD.MOV.U32 R36, RZ, RZ, R38 ;  /* 0x000000ffff247224 */ /* 0x000fe200078e0026 */
[----:B------:R-:W-:Y:S01]  /*21e0*/  IABS R48, R45 ;  /* 0x0000002d00307213 */ /* 0x000fe20000000000 */
[----:B------:R-:W-:Y:S01]  /*21f0*/  IMAD.HI.U32 R38, R9, R44, RZ ;  /* 0x0000002c09267227 */ /* 0x000fe200078e00ff */
[----:B------:R-:W-:-:S03]  /*2200*/  ISETP.GT.U32.AND P2, PT, R3, R39, PT ;  /* 0x000000270300720c */ /* 0x000fc60003f44070 */
[----:B------:R-:W-:Y:S01]  /*2210*/  @!P1 IMAD.MOV R36, RZ, RZ, -R36 ;  /* 0x000000ffff249224 */ /* 0x000fe200078e0a24 */
[----:B------:R-:W-:Y:S01]  /*2220*/  ISETP.GE.AND P1, PT, R41, RZ, PT ;  /* 0x000000ff2900720c */ /* 0x000fe20003f26270 */
[----:B------:R-:W-:Y:S01]  /*2230*/  IMAD.MOV R38, RZ, RZ, -R38 ;  /* 0x000000ffff267224 */ /* 0x000fe200078e0a26 */
[----:B------:R-:W-:Y:S01]  /*2240*/  LOP3.LUT R41, R4, 0x36, RZ, 0xfc, !PT ;  /* 0x0000003604297812 */ /* 0x000fe200078efcff */
[----:B------:R-:W-:Y:S01]  /*2250*/  @!P4 IMAD.MOV R34, RZ, RZ, -R34 ;  /* 0x000000ffff22c224 */ /* 0x000fe200078e0a22 */
[----:B------:R-:W-:Y:S01]  /*2260*/  ISETP.GE.AND P4, PT, R46, RZ, PT ;  /* 0x000000ff2e00720c */ /* 0x000fe20003f86270 */
[--C-:B------:R-:W-:Y:S01]  /*2270*/  @!P3 IMAD.IADD R40, R40, 0x1, -R3.reuse ;  /* 0x000000012828b824 */ /* 0x100fe200078e0a03 */
[----:B------:R-:W-:Y:S01]  /*2280*/  IABS R46, R41 ;  /* 0x00000029002e7213 */ /* 0x000fe20000000000 */
[----:B------:R-:W-:Y:S01]  /*2290*/  @!P0 IMAD.IADD R42, R42, 0x1, -R3 ;  /* 0x000000012a2a8824 */ /* 0x000fe200078e0a03 */
[----:B------:R-:W-:Y:S01]  /*22a0*/  ISETP.GE.AND P3, PT, R41, RZ, PT ;  /* 0x000000ff2900720c */ /* 0x000fe20003f66270 */
[----:B------:R-:W-:-:S02]  /*22b0*/  IMAD R41, R3, R38, R44 ;  /* 0x0000002603297224 */ /* 0x000fc400078e022c */
[----:B------:R-:W-:Y:S01]  /*22c0*/  @!P2 IMAD.IADD R39, R39, 0x1, -R3 ;  /* 0x000000012727a824 */ /* 0x000fe200078e0a03 */
[----:B------:R-:W-:Y:S01]  /*22d0*/  ISETP.GT.U32.AND P0, PT, R3, R42, PT ;  /* 0x0000002a0300720c */ /* 0x000fe20003f04070 */
[----:B------:R-:W-:Y:S01]  /*22e0*/  IMAD.HI.U32 R43, R9, R46, RZ ;  /* 0x0000002e092b7227 */ /* 0x000fe200078e00ff */
[----:B------:R-:W-:-:S03]  /*22f0*/  ISETP.GT.U32.AND P2, PT, R3, R41, PT ;  /* 0x000000290300720c */ /* 0x000fc60003f44070 */
[----:B------:R-:W-:Y:S02]  /*2300*/  IMAD.MOV.U32 R38, RZ, RZ, R40 ;  /* 0x000000ffff267224 */ /* 0x000fe400078e0028 */
[----:B------:R-:W-:Y:S02]  /*2310*/  IMAD.MOV R43, RZ, RZ, -R43 ;  /* 0x000000ffff2b7224 */ /* 0x000fe400078e0a2b */
[----:B------:R-:W-:-:S04]  /*2320*/  IMAD.HI.U32 R40, R9, R48, RZ ;  /* 0x0000003009287227 */ /* 0x000fc800078e00ff */
[----:B------:R-:W-:Y:S01]  /*2330*/  @!P5 IMAD.MOV R35, RZ, RZ, -R35 ;  /* 0x000000ffff23d224 */ /* 0x000fe200078e0a23 */
[----:B------:R-:W-:Y:S01]  /*2340*/  ISETP.GE.AND P5, PT, R47, RZ, PT ;  /* 0x000000ff2f00720c */ /* 0x000fe20003fa6270 */
[----:B------:R-:W-:Y:S01]  /*2350*/  IMAD R44, R3, R43, R46 ;  /* 0x0000002b032c7224 */ /* 0x000fe200078e022e */
[----:B------:R-:W-:Y:S01]  /*2360*/  LOP3.LUT R47, R4, 0x32, RZ, 0xfc, !PT ;  /* 0x00000032042f7812 */ /* 0x000fe200078efcff */
[----:B------:R-:W-:Y:S02]  /*2370*/  IMAD.MOV R40, RZ, RZ, -R40 ;  /* 0x000000ffff287224 */ /* 0x000fe400078e0a28 */
[--C-:B------:R-:W-:Y:S01]  /*2380*/  @!P0 IMAD.IADD R42, R42, 0x1, -R3.reuse ;  /* 0x000000012a2a8824 */ /* 0x100fe200078e0a03 */
[----:B------:R-:W-:Y:S01]  /*2390*/  IABS R52, R47 ;  /* 0x0000002f00347213 */ /* 0x000fe20000000000 */
[----:B------:R-:W-:Y:S01]  /*23a0*/  @!P2 IMAD.IADD R41, R41, 0x1, -R3 ;  /* 0x000000012929a824 */ /* 0x000fe200078e0a03 */
[C---:B------:R-:W-:Y:S01]  /*23b0*/  ISETP.GT.U32.AND P0, PT, R3.reuse, R44, PT ;  /* 0x0000002c0300720c */ /* 0x040fe20003f04070 */
[----:B------:R-:W-:-:S02]  /*23c0*/  IMAD R43, R3, R40, R48 ;  /* 0x00000028032b7224 */ /* 0x000fc400078e0230 */
[----:B------:R-:W-:Y:S01]  /*23d0*/  IMAD.MOV.U32 R40, RZ, RZ, R42 ;  /* 0x000000ffff287224 */ /* 0x000fe200078e002a */
[----:B------:R-:W-:Y:S01]  /*23e0*/  ISETP.GT.U32.AND P2, PT, R3, R41, PT ;  /* 0x000000290300720c */ /* 0x000fe20003f44070 */
[----:B------:R-:W-:Y:S01]  /*23f0*/  @!P4 IMAD.MOV R38, RZ, RZ, -R38 ;  /* 0x000000ffff26c224 */ /* 0x000fe200078e0a26 */
[----:B------:R-:W-:Y:S01]  /*2400*/  ISETP.GE.AND P4, PT, R45, RZ, PT ;  /* 0x000000ff2d00720c */ /* 0x000fe20003f86270 */
[----:B------:R-:W-:-:S04]  /*2410*/  IMAD.HI.U32 R45, R9, R52, RZ ;  /* 0x00000034092d7227 */ /* 0x000fc800078e00ff */
[----:B------:R-:W-:Y:S01]  /*2420*/  @!P6 IMAD.MOV R40, RZ, RZ, -R40 ;  /* 0x000000ffff28e224 */ /* 0x000fe200078e0a28 */
[C---:B------:R-:W-:Y:S01]  /*2430*/  ISETP.GT.U32.AND P6, PT, R3.reuse, R43, PT ;  /* 0x0000002b0300720c */ /* 0x040fe20003fc4070 */
[----:B------:R-:W-:Y:S02]  /*2440*/  IMAD.MOV R45, RZ, RZ, -R45 ;  /* 0x000000ffff2d7224 */ /* 0x000fe400078e0a2d */
[----:B------:R-:W-:Y:S02]  /*2450*/  @!P0 IMAD.IADD R44, R44, 0x1, -R3 ;  /* 0x000000012c2c8824 */ /* 0x000fe400078e0a03 */
[----:B------:R-:W-:Y:S01]  /*2460*/  IMAD R46, R3, R45, R52 ;  /* 0x0000002d032e7224 */ /* 0x000fe200078e0234 */
[----:B------:R-:W-:Y:S01]  /*2470*/  IABS R52, R53 ;  /* 0x0000003500347213 */ /* 0x000fe20000000000 */
[----:B------:R-:W-:Y:S01]  /*2480*/  @!P5 IMAD.MOV R39, RZ, RZ, -R39 ;  /* 0x000000ffff27d224 */ /* 0x000fe200078e0a27 */
[----:B------:R-:W-:Y:S01]  /*2490*/  ISETP.GE.AND P5, PT, R47, RZ, PT ;  /* 0x000000ff2f00720c */ /* 0x000fe20003fa6270 */
[----:B------:R-:W-:Y:S01]  /*24a0*/  @!P2 IMAD.IADD R41, R41, 0x1, -R3 ;  /* 0x000000012929a824 */ /* 0x000fe200078e0a03 */
[----:B------:R-:W-:Y:S01]  /*24b0*/  LOP3.LUT R47, R4, 0x30, RZ, 0xfc, !PT ;  /* 0x00000030042f7812 */ /* 0x000fe200078efcff */
[----:B------:R-:W-:Y:S01]  /*24c0*/  IMAD.HI.U32 R45, R9, R52, RZ ;  /* 0x00000034092d7227 */ /* 0x000fe200078e00ff */
[----:B------:R-:W-:-:S02]  /*24d0*/  ISETP.GT.U32.AND P0, PT, R3, R44, PT ;  /* 0x0000002c0300720c */ /* 0x000fc40003f04070 */
[----:B------:R-:W-:Y:S01]  /*24e0*/  ISETP.GT.U32.AND P2, PT, R3, R46, PT ;  /* 0x0000002e0300720c */ /* 0x000fe20003f44070 */
[----:B------:R-:W-:Y:S01]  /*24f0*/  @!P6 IMAD.IADD R43, R43, 0x1, -R3 ;  /* 0x000000012b2be824 */ /* 0x000fe200078e0a03 */
[----:B------:R-:W-:Y:S01]  /*2500*/  IABS R48, R47 ;  /* 0x0000002f00307213 */ /* 0x000fe20000000000 */
[----:B------:R-:W-:Y:S02]  /*2510*/  IMAD.MOV R49, RZ, RZ, -R45 ;  /* 0x000000ffff317224 */ /* 0x000fe400078e0a2d */
[----:B------:R-:W-:Y:S01]  /*2520*/  @!P1 IMAD.MOV R41, RZ, RZ, -R41 ;  /* 0x000000ffff299224 */ /* 0x000fe200078e0a29 */
[----:B------:R-:W-:Y:S01]  /*2530*/  ISETP.GT.U32.AND P6, PT, R3, R43, PT ;  /* 0x0000002b0300720c */ /* 0x000fe20003fc4070 */
[----:B------:R-:W-:Y:S01]  /*2540*/  IMAD.HI.U32 R42, R9, R48, RZ ;  /* 0x00000030092a7227 */ /* 0x000fe200078e00ff */
[----:B------:R-:W-:-:S03]  /*2550*/  ISETP.GE.AND P1, PT, R47, RZ, PT ;  /* 0x000000ff2f00720c */ /* 0x000fc60003f26270 */
[----:B------:R-:W-:Y:S02]  /*2560*/  IMAD.MOV R42, RZ, RZ, -R42 ;  /* 0x000000ffff2a7224 */ /* 0x000fe400078e0a2a */
[--C-:B------:R-:W-:Y:S01]  /*2570*/  @!P0 IMAD.IADD R44, R44, 0x1, -R3.reuse ;  /* 0x000000012c2c8824 */ /* 0x100fe200078e0a03 */
[----:B------:R-:W-:Y:S01]  /*2580*/  ISETP.GE.AND P0, PT, R53, RZ, PT ;  /* 0x000000ff3500720c */ /* 0x000fe20003f06270 */
[--C-:B------:R-:W-:Y:S01]  /*2590*/  @!P2 IMAD.IADD R46, R46, 0x1, -R3.reuse ;  /* 0x000000012e2ea824 */ /* 0x100fe200078e0a03 */
[C---:B------:R-:W-:Y:S01]  /*25a0*/  LOP3.LUT R53, R4.reuse, 0x28, RZ, 0xfc, !PT ;  /* 0x0000002804357812 */ /* 0x040fe200078efcff */
[C---:B------:R-:W-:Y:S02]  /*25b0*/  IMAD R45, R3.reuse, R42, R48 ;  /* 0x0000002a032d7224 */ /* 0x040fe400078e0230 */
[C---:B------:R-:W-:Y:S01]  /*25c0*/  IMAD R48, R3.reuse, R49, R52 ;  /* 0x0000003103307224 */ /* 0x040fe200078e0234 */
[----:B------:R-:W-:Y:S01]  /*25d0*/  ISETP.GT.U32.AND P2, PT, R3, R46, PT ;  /* 0x0000002e0300720c */ /* 0x000fe20003f44070 */
[----:B------:R-:W-:Y:S01]  /*25e0*/  IMAD.MOV.U32 R42, RZ, RZ, R44 ;  /* 0x000000ffff2a7224 */ /* 0x000fe200078e002c */
[----:B------:R-:W-:Y:S01]  /*25f0*/  LOP3.LUT R44, R4, 0x2a, RZ, 0xfc, !PT ;  /* 0x0000002a042c7812 */ /* 0x000fe200078efcff */
[----:B------:R-:W-:Y:S01]  /*2600*/  @!P6 IMAD.IADD R43, R43, 0x1, -R3 ;  /* 0x000000012b2be824 */ /* 0x000fe200078e0a03 */
[C---:B------:R-:W-:Y:S01]  /*2610*/  ISETP.GT.U32.AND P6, PT, R3.reuse, R45, PT ;  /* 0x0000002d0300720c */ /* 0x040fe20003fc4070 */
[----:B------:R-:W-:Y:S01]  /*2620*/  @!P3 IMAD.MOV R42, RZ, RZ, -R42 ;  /* 0x000000ffff2ab224 */ /* 0x000fe200078e0a2a */
[----:B------:R-:W-:Y:S01]  /*2630*/  ISETP.GT.U32.AND P3, PT, R3, R48, PT ;  /* 0x000000300300720c */ /* 0x000fe20003f64070 */
[----:B------:R-:W-:Y:S01]  /*2640*/  IMAD.HI.U32 R47, R9, R54, RZ ;  /* 0x00000036092f7227 */ /* 0x000fe200078e00ff */
[----:B------:R-:W-:-:S03]  /*2650*/  IABS R52, R44 ;  /* 0x0000002c00347213 */ /* 0x000fc60000000000 */
[----:B------:R-:W-:Y:S02]  /*2660*/  IMAD.MOV R47, RZ, RZ, -R47 ;  /* 0x000000ffff2f7224 */ /* 0x000fe400078e0a2f */
[--C-:B------:R-:W-:Y:S02]  /*2670*/  @!P2 IMAD.IADD R46, R46, 0x1, -R3.reuse ;  /* 0x000000012e2ea824 */ /* 0x100fe400078e0a03 */
[----:B------:R-:W-:Y:S01]  /*2680*/  IMAD R47, R3, R47, R54 ;  /* 0x0000002f032f7224 */ /* 0x000fe200078e0236 */
[----:B------:R-:W-:Y:S01]  /*2690*/  IABS R54, R53 ;  /* 0x0000003500367213 */ /* 0x000fe20000000000 */
[--C-:B------:R-:W-:Y:S01]  /*26a0*/  @!P6 IMAD.IADD R45, R45, 0x1, -R3.reuse ;  /* 0x000000012d2de824 */ /* 0x100fe200078e0a03 */
[----:B------:R-:W-:Y:S01]  /*26b0*/  ISETP.GE.AND P6, PT, R44, RZ, PT ;  /* 0x000000ff2c00720c */ /* 0x000fe20003fc6270 */
[----:B------:R-:W-:Y:S01]  /*26c0*/  @!P3 IMAD.IADD R48, R48, 0x1, -R3 ;  /* 0x000000013030b824 */ /* 0x000fe200078e0a03 */
[C---:B------:R-:W-:Y:S01]  /*26d0*/  ISETP.GT.U32.AND P2, PT, R3.reuse, R47, PT ;  /* 0x0000002f0300720c */ /* 0x040fe20003f44070 */
[----:B------:R-:W-:Y:S01]  /*26e0*/  IMAD.MOV.U32 R44, RZ, RZ, R46 ;  /* 0x000000ffff2c7224 */ /* 0x000fe200078e002e */
[----:B------:R-:W-:Y:S01]  /*26f0*/  ISETP.GT.U32.AND P3, PT, R3, R45, PT ;  /* 0x0000002d0300720c */ /* 0x000fe20003f64070 */
[----:B------:R-:W-:-:S04]  /*2700*/  IMAD.HI.U32 R46, R9, R54, RZ ;  /* 0x00000036092e7227 */ /* 0x000fc800078e00ff */
[----:B------:R-:W-:Y:S01]  /*2710*/  @!P5 IMAD.MOV R44, RZ, RZ, -R44 ;  /* 0x000000ffff2cd224 */ /* 0x000fe200078e0a2c */
[----:B------:R-:W-:Y:S01]  /*2720*/  ISETP.GT.U32.AND P5, PT, R3, R48, PT ;  /* 0x000000300300720c */ /* 0x000fe20003fa4070 */
[----:B------:R-:W-:Y:S01]  /*2730*/  @!P4 IMAD.MOV R43, RZ, RZ, -R43 ;  /* 0x000000ffff2bc224 */ /* 0x000fe200078e0a2b */
[----:B------:R-:W-:Y:S01]  /*2740*/  ISETP.GE.AND P4, PT, R55, RZ, PT ;  /* 0x000000ff3700720c */ /* 0x000fe20003f86270 */
[----:B------:R-:W-:Y:S01]  /*2750*/  IMAD.MOV R46, RZ, RZ, -R46 ;  /* 0x000000ffff2e7224 */ /* 0x000fe200078e0a2e */
[----:B------:R-:W-:Y:S01]  /*2760*/  LOP3.LUT R55, R4, 0x26, RZ, 0xfc, !PT ;  /* 0x0000002604377812 */ /* 0x000fe200078efcff */
[----:B------:R-:W-:Y:S02]  /*2770*/  @!P2 IMAD.IADD R47, R47, 0x1, -R3 ;  /* 0x000000012f2fa824 */ /* 0x000fe400078e0a03 */
[----:B------:R-:W-:Y:S01]  /*2780*/  IMAD R54, R3, R46, R54 ;  /* 0x0000002e03367224 */ /* 0x000fe200078e0236 */
[----:B------:R-:W-:Y:S01]  /*2790*/  IABS R56, R55 ;  /* 0x0000003700387213 */ /* 0x000fe20000000000 */
[----:B------:R-:W-:Y:S01]  /*27a0*/  IMAD.HI.U32 R49, R9, R52, RZ ;  /* 0x0000003409317227 */ /* 0x000fe200078e00ff */
[----:B------:R-:W-:-:S03]  /*27b0*/  ISETP.GT.U32.AND P2, PT, R3, R47, PT ;  /* 0x0000002f0300720c */ /* 0x000fc60003f44070 */
[----:B------:R-:W-:Y:S01]  /*27c0*/  @!P5 IMAD.IADD R48, R48, 0x1, -R3 ;  /* 0x000000013030d824 */ /* 0x000fe200078e0a03 */
[----:B------:R-:W-:Y:S01]  /*27d0*/  ISETP.GT.U32.AND P5, PT, R3, R54, PT ;  /* 0x000000360300720c */ /* 0x000fe20003fa4070 */
[----:B------:R-:W-:-:S04]  /*27e0*/  IMAD.HI.U32 R46, R9, R56, RZ ;  /* 0x00000038092e7227 */ /* 0x000fc800078e00ff */
[----:B------:R-:W-:Y:S01]  /*27f0*/  IMAD.MOV R49, RZ, RZ, -R49 ;  /* 0x000000ffff317224 */ /* 0x000fe200078e0a31 */
[----:B------:R-:W-:Y:S01]  /*2800*/  IADD3 R46, PT, PT, -R46, RZ, RZ ;  /* 0x000000ff2e2e7210 */ /* 0x000fe20007ffe1ff */
[--C-:B------:R-:W-:Y:S02]  /*2810*/  @!P3 IMAD.IADD R45, R45, 0x1, -R3.reuse ;  /* 0x000000012d2db824 */ /* 0x100fe400078e0a03 */
[C---:B------:R-:W-:Y:S02]  /*2820*/  IMAD R52, R3.reuse, R49, R52 ;  /* 0x0000003103347224 */ /* 0x040fe400078e0234 */
[C---:B------:R-:W-:Y:S02]  /*2830*/  IMAD R56, R3.reuse, R46, R56 ;  /* 0x0000002e03387224 */ /* 0x040fe400078e0238 */
[----:B------:R-:W-:Y:S01]  /*2840*/  IMAD.MOV.U32 R46, RZ, RZ, R48 ;  /* 0x000000ffff2e7224 */ /* 0x000fe200078e0030 */
[----:B------:R-:W-:Y:S01]  /*2850*/  ISETP.GT.U32.AND P3, PT, R3, R52, PT ;  /* 0x000000340300720c */ /* 0x000fe20003f64070 */
[----:B------:R-:W-:-:S02]  /*2860*/  @!P5 IMAD.IADD R54, R54, 0x1, -R3 ;  /* 0x000000013636d824 */ /* 0x000fc400078e0a03 */
[----:B------:R-:W-:-:S03]  /*2870*/  IMAD.HI.U32 R49, R9, R58, RZ ;  /* 0x0000003a09317227 */ /* 0x000fc600078e00ff */
[C---:B------:R-:W-:Y:S01]  /*2880*/  ISETP.GT.U32.AND P5, PT, R3.reuse, R54, PT ;  /* 0x000000360300720c */ /* 0x040fe20003fa4070 */
[----:B------:R-:W-:Y:S01]  /*2890*/  @!P0 IMAD.MOV R46, RZ, RZ, -R46 ;  /* 0x000000ffff2e8224 */ /* 0x000fe200078e0a2e */
[----:B------:R-:W-:Y:S01]  /*28a0*/  ISETP.GT.U32.AND P0, PT, R3, R56, PT ;  /* 0x000000380300720c */ /* 0x000fe20003f04070 */
[----:B------:R-:W-:Y:S02]  /*28b0*/  IMAD.MOV R49, RZ, RZ, -R49 ;  /* 0x000000ffff317224 */ /* 0x000fe400078e0a31 */
[----:B------:R-:W-:Y:S01]  /*28c0*/  @!P2 IMAD.IADD R47, R47, 0x1, -R3 ;  /* 0x000000012f2fa824 */ /* 0x000fe200078e0a03 */
[----:B------:R-:W-:Y:S01]  /*28d0*/  ISETP.GE.AND P2, PT, R53, RZ, PT ;  /* 0x000000ff3500720c */ /* 0x000fe20003f46270 */
[----:B------:R-:W-:Y:S01]  /*28e0*/  IMAD R48, R3, R49, R58 ;  /* 0x0000003103307224 */ /* 0x000fe200078e023a */
[----:B------:R-:W-:Y:S01]  /*28f0*/  LOP3.LUT R49, R4, 0x20, RZ, 0xfc, !PT ;  /* 0x0000002004317812 */ /* 0x000fe200078efcff */
[----:B------:R-:W-:-:S03]  /*2900*/  IMAD.HI.U32 R53, R9, R60, RZ ;  /* 0x0000003c09357227 */ /* 0x000fc600078e00ff */
[----:B------:R-:W-:Y:S01]  /*2910*/  IABS R62, R49 ;  /* 0x00000031003e7213 */ /* 0x000fe20000000000 */
[----:B------:R-:W-:Y:S01]  /*2920*/  @!P4 IMAD.MOV R47, RZ, RZ, -R47 ;  /* 0x000000ffff2fc224 */ /* 0x000fe200078e0a2f */
[----:B------:R-:W-:Y:S01]  /*2930*/  ISETP.GE.AND P4, PT, R57, RZ, PT ;  /* 0x000000ff3900720c */ /* 0x000fe20003f86270 */
[----:B------:R-:W-:Y:S01]  /*2940*/  IMAD.MOV R53, RZ, RZ, -R53 ;  /* 0x000000ffff357224 */ /* 0x000fe200078e0a35 */
[----:B------:R-:W-:Y:S01]  /*2950*/  LOP3.LUT R57, R4, 0x1e, RZ, 0xfc, !PT ;  /* 0x0000001e04397812 */ /* 0x000fe200078efcff */
[--C-:B------:R-:W-:Y:S01]  /*2960*/  @!P0 IMAD.IADD R56, R56, 0x1, -R3.reuse ;  /* 0x0000000138388824 */ /* 0x100fe200078e0a03 */
[----:B------:R-:W-:Y:S01]  /*2970*/  ISETP.GE.AND P0, PT, R49, RZ, PT ;  /* 0x000000ff3100720c */ /* 0x000fe20003f06270 */
[C---:B------:R-:W-:Y:S01]  /*2980*/  IMAD R60, R3.reuse, R53, R60 ;  /* 0x00000035033c7224 */ /* 0x040fe200078e023c */
[----:B------:R-:W-:Y:S01]  /*2990*/  IABS R64, R57 ;  /* 0x0000003900407213 */ /* 0x000fe20000000000 */
[----:B------:R-:W-:Y:S01]  /*29a0*/  @!P5 IMAD.IADD R54, R54, 0x1, -R3 ;  /* 0x000000013636d824 */ /* 0x000fe200078e0a03 */
[----:B------:R-:W-:Y:S01]  /*29b0*/  ISETP.GT.U32.AND P5, PT, R3, R48, PT ;  /* 0x000000300300720c */ /* 0x000fe20003fa4070 */
[----:B------:R-:W-:-:S04]  /*29c0*/  IMAD.HI.U32 R49, R9, R62, RZ ;  /* 0x0000003e09317227 */ /* 0x000fc800078e00ff */
[----:B------:R-:W-:Y:S01]  /*29d0*/  @!P1 IMAD.MOV R45, RZ, RZ, -R45 ;  /* 0x000000ffff2d9224 */ /* 0x000fe200078e0a2d */
[----:B------:R-:W-:Y:S01]  /*29e0*/  ISETP.GE.AND P1, PT, R55, RZ, PT ;  /* 0x000000ff3700720c */ /* 0x000fe20003f26270 */
[----:B------:R-:W-:Y:S01]  /*29f0*/  @!P2 IMAD.MOV R54, RZ, RZ, -R54 ;  /* 0x000000ffff36a224 */ /* 0x000fe200078e0a36 */
[----:B------:R-:W-:Y:S01]  /*2a00*/  ISETP.GT.U32.AND P2, PT, R3, R60, PT ;  /* 0x0000003c0300720c */ /* 0x000fe20003f44070 */
[----:B------:R-:W-:Y:S02]  /*2a10*/  IMAD.MOV R55, RZ, RZ, -R49 ;  /* 0x000000ffff377224 */ /* 0x000fe400078e0a31 */
[----:B------:R-:W-:-:S04]  /*2a20*/  IMAD.HI.U32 R49, R9, R64, RZ ;  /* 0x0000004009317227 */ /* 0x000fc800078e00ff */
[----:B------:R-:W-:Y:S02]  /*2a30*/  IMAD.MOV R49, RZ, RZ, -R49 ;  /* 0x000000ffff317224 */ /* 0x000fe400078e0a31 */
[--C-:B------:R-:W-:Y:S02]  /*2a40*/  @!P3 IMAD.IADD R52, R52, 0x1, -R3.reuse ;  /* 0x000000013434b824 */ /* 0x100fe400078e0a03 */
[C---:B------:R-:W-:Y:S02]  /*2a50*/  IMAD R64, R3.reuse, R49, R64 ;  /* 0x0000003103407224 */ /* 0x040fe400078e0240 */
[--C-:B------:R-:W-:Y:S01]  /*2a60*/  @!P5 IMAD.IADD R48, R48, 0x1, -R3.reuse ;  /* 0x000000013030d824 */ /* 0x100fe200078e0a03 */
[C---:B------:R-:W-:Y:S01]  /*2a70*/  ISETP.GT.U32.AND P3, PT, R3.reuse, R52, PT ;  /* 0x000000340300720c */ /* 0x040fe20003f64070 */
[----:B------:R-:W-:Y:S01]  /*2a80*/  @!P2 IMAD.IADD R60, R60, 0x1, -R3 ;  /* 0x000000013c3ca824 */ /* 0x000fe200078e0a03 */
[C---:B------:R-:W-:Y:S01]  /*2a90*/  ISETP.GT.U32.AND P2, PT, R3.reuse, R64, PT ;  /* 0x000000400300720c */ /* 0x040fe20003f44070 */
[C---:B------:R-:W-:Y:S01]  /*2aa0*/  IMAD R62, R3.reuse, R55, R62 ;  /* 0x00000037033e7224 */ /* 0x040fe200078e023e */
[----:B------:R-:W-:Y:S01]  /*2ab0*/  ISETP.GT.U32.AND P5, PT, R3, R48, PT ;  /* 0x000000300300720c */ /* 0x000fe20003fa4070 */
[----:B------:R-:W-:Y:S01]  /*2ac0*/  IMAD.HI.U32 R55, R9, R68, RZ ;  /* 0x0000004409377227 */ /* 0x000fe200078e00ff */
[----:B------:R-:W2:Y:S03]  /*2ad0*/  I2F.RP R49, R94 ;  /* 0x0000005e00317306 */ /* 0x000ea60000209400 */
[----:B------:R-:W-:-:S02]  /*2ae0*/  IMAD.MOV R55, RZ, RZ, -R55 ;  /* 0x000000ffff377224 */ /* 0x000fc400078e0a37 */
[----:B------:R-:W-:-:S04]  /*2af0*/  IMAD.HI.U32 R71, R9, R86, RZ ;  /* 0x0000005609477227 */ /* 0x000fc800078e00ff */
[--C-:B------:R-:W-:Y:S01]  /*2b00*/  @!P3 IMAD.IADD R52, R52, 0x1, -R3.reuse ;  /* 0x000000013434b824 */ /* 0x100fe200078e0a03 */
[----:B------:R-:W-:Y:S01]  /*2b10*/  ISETP.GE.AND P3, PT, R59, RZ, PT ;  /* 0x000000ff3b00720c */ /* 0x000fe20003f66270 */
[--C-:B------:R-:W-:Y:S01]  /*2b20*/  @!P2 IMAD.IADD R64, R64, 0x1, -R3.reuse ;  /* 0x000000014040a824 */ /* 0x100fe200078e0a03 */
[----:B------:R-:W-:Y:S01]  /*2b30*/  LOP3.LUT R59, R4, 0x1c, RZ, 0xfc, !PT ;  /* 0x0000001c043b7812 */ /* 0x000fe200078efcff */
[----:B------:R-:W-:Y:S01]  /*2b40*/  @!P5 IMAD.IADD R48, R48, 0x1, -R3 ;  /* 0x000000013030d824 */ /* 0x000fe200078e0a03 */
[----:B------:R-:W-:Y:S01]  /*2b50*/  ISETP.GE.AND P5, PT, R57, RZ, PT ;  /* 0x000000ff3900720c */ /* 0x000fe20003fa6270 */
[----:B------:R-:W-:Y:S01]  /*2b60*/  @!P6 IMAD.MOV R52, RZ, RZ, -R52 ;  /* 0x000000ffff34e224 */ /* 0x000fe200078e0a34 */
[----:B------:R-:W-:Y:S01]  /*2b70*/  ISETP.GT.U32.AND P2, PT, R3, R64, PT ;  /* 0x000000400300720c */ /* 0x000fe20003f44070 */
[----:B------:R-:W-:Y:S01]  /*2b80*/  IMAD.MOV.U32 R58, RZ, RZ, R48 ;  /* 0x000000ffff3a7224 */ /* 0x000fe200078e0030 */
[----:B------:R-:W-:Y:S01]  /*2b90*/  IABS R66, R59 ;  /* 0x0000003b00427213 */ /* 0x000fe20000000000 */
[----:B------:R-:W-:Y:S01]  /*2ba0*/  IMAD.HI.U32 R48, R9, R70, RZ ;  /* 0x0000004609307227 */ /* 0x000fe200078e00ff */
[----:B------:R-:W-:Y:S01]  /*2bb0*/  ISETP.GT.U32.AND P6, PT, R3, R56, PT ;  /* 0x000000380300720c */ /* 0x000fe20003fc4070 */
[----:B--2---:R-:W2:Y:S01]  /*2bc0*/  MUFU.RCP R49, R49 ;  /* 0x0000003100317308 */ /* 0x004ea20000001000 */
[----:B------:R-:W-:Y:S01]  /*2bd0*/  LOP3.LUT R57, R4, 0x12, RZ, 0xfc, !PT ;  /* 0x0000001204397812 */ /* 0x000fe200078efcff */
[----:B------:R-:W-:-:S02]  /*2be0*/  IMAD.MOV R48, RZ, RZ, -R48 ;  /* 0x000000ffff307224 */ /* 0x000fc400078e0a30 */
[----:B------:R-:W-:Y:S01]  /*2bf0*/  IMAD.HI.U32 R53, R9, R66, RZ ;  /* 0x0000004209357227 */ /* 0x000fe200078e00ff */
[----:B------:R-:W-:-:S03]  /*2c00*/  IABS R76, R57 ;  /* 0x00000039004c7213 */ /* 0x000fc60000000000 */
[C---:B------:R-:W-:Y:S02]  /*2c10*/  IMAD R70, R3.reuse, R48, R70 ;  /* 0x0000003003467224 */ /* 0x040fe400078e0246 */
[----:B------:R-:W-:Y:S02]  /*2c20*/  IMAD.MOV R53, RZ, RZ, -R53 ;  /* 0x000000ffff357224 */ /* 0x000fe400078e0a35 */
[--C-:B------:R-:W-:Y:S01]  /*2c30*/  @!P2 IMAD.IADD R64, R64, 0x1, -R3.reuse ;  /* 0x000000014040a824 */ /* 0x100fe200078e0a03 */
[C---:B------:R-:W-:Y:S01]  /*2c40*/  ISETP.GT.U32.AND P2, PT, R3.reuse, R70, PT ;  /* 0x000000460300720c */ /* 0x040fe20003f44070 */
[----:B------:R-:W-:Y:S01]  /*2c50*/  @!P6 IMAD.IADD R56, R56, 0x1, -R3 ;  /* 0x000000013838e824 */ /* 0x000fe200078e0a03 */
[C---:B------:R-:W-:Y:S01]  /*2c60*/  ISETP.GT.U32.AND P6, PT, R3.reuse, R62, PT ;  /* 0x0000003e0300720c */ /* 0x040fe20003fc4070 */
[C---:B------:R-:W-:Y:S01]  /*2c70*/  IMAD R66, R3.reuse, R53, R66 ;  /* 0x0000003503427224 */ /* 0x040fe200078e0242 */
[C---:B------:R-:W-:Y:S01]  /*2c80*/  LOP3.LUT R53, R4.reuse, 0x16, RZ, 0xfc, !PT ;  /* 0x0000001604357812 */ /* 0x040fe200078efcff */
[----:B------:R-:W-:Y:S01]  /*2c90*/  IMAD R68, R3, R55, R68 ;  /* 0x0000003703447224 */ /* 0x000fe200078e0244 */
[----:B------:R-:W-:Y:S01]  /*2ca0*/  LOP3.LUT R55, R4, 0x14, RZ, 0xfc, !PT ;  /* 0x0000001404377812 */ /* 0x000fe200078efcff */
[----:B------:R-:W-:Y:S01]  /*2cb0*/  @!P1 IMAD.MOV R56, RZ, RZ, -R56 ;  /* 0x000000ffff389224 */ /* 0x000fe200078e0a38 */
[----:B------:R-:W-:Y:S01]  /*2cc0*/  IABS R72, R53 ;  /* 0x0000003500487213 */ /* 0x000fe20000000000 */
[----:B------:R-:W-:Y:S01]  /*2cd0*/  @!P4 IMAD.MOV R58, RZ, RZ, -R58 ;  /* 0x000000ffff3ac224 */ /* 0x000fe200078e0a3a */
[----:B------:R-:W-:Y:S01]  /*2ce0*/  IABS R74, R55 ;  /* 0x00000037004a7213 */ /* 0x000fe20000000000 */
[----:B--2---:R-:W-:Y:S01]  /*2cf0*/  VIADD R49, R49, 0xffffffe ;  /* 0x0ffffffe31317836 */ /* 0x004fe20000000000 */
[----:B------:R-:W-:Y:S01]  /*2d00*/  ISETP.GT.U32.AND P1, PT, R3, R60, PT ;  /* 0x0000003c0300720c */ /* 0x000fe20003f24070 */
[----:B------:R-:W-:Y:S01]  /*2d10*/  IMAD.HI.U32 R48, R9, R72, RZ ;  /* 0x0000004809307227 */ /* 0x000fe200078e00ff */
[----:B------:R-:W-:-:S03]  /*2d20*/  ISETP.GT.U32.AND P4, PT, R3, R66, PT ;  /* 0x000000420300720c */ /* 0x000fc60003f84070 */
[--C-:B------:R-:W-:Y:S01]  /*2d30*/  @!P2 IMAD.IADD R70, R70, 0x1, -R3.reuse ;  /* 0x000000014646a824 */ /* 0x100fe200078e0a03 */
[----:B------:R-:W2:Y:S01]  /*2d40*/  F2I.FTZ.U32.TRUNC.NTZ R49, R49 ;  /* 0x0000003100317305 */ /* 0x000ea2000021f000 */
[----:B------:R-:W-:Y:S02]  /*2d50*/  @!P6 IMAD.IADD R62, R62, 0x1, -R3 ;  /* 0x000000013e3ee824 */ /* 0x000fe400078e0a03 */
[----:B------:R-:W-:Y:S01]  /*2d60*/  IMAD.MOV R48, RZ, RZ, -R48 ;  /* 0x000000ffff307224 */ /* 0x000fe200078e0a30 */
[C---:B------:R-:W-:Y:S01]  /*2d70*/  ISETP.GT.U32.AND P2, PT, R3.reuse, R70, PT ;  /* 0x000000460300720c */ /* 0x040fe20003f44070 */
[----:B------:R-:W-:Y:S01]  /*2d80*/  IMAD.MOV R71, RZ, RZ, -R71 ;  /* 0x000000ffff477224 */ /* 0x000fe200078e0a47 */
[C---:B------:R-:W-:Y:S01]  /*2d90*/  ISETP.GT.U32.AND P6, PT, R3.reuse, R62, PT ;  /* 0x0000003e0300720c */ /* 0x040fe20003fc4070 */
[----:B------:R-:W-:Y:S02]  /*2da0*/  IMAD R72, R3, R48, R72 ;  /* 0x0000003003487224 */ /* 0x000fe400078e0248 */
[----:B------:R-:W-:-:S04]  /*2db0*/  IMAD.HI.U32 R48, R9, R74, RZ ;  /* 0x0000004a09307227 */ /* 0x000fc800078e00ff */
[----:B------:R-:W-:Y:S02]  /*2dc0*/  IMAD.MOV R63, RZ, RZ, -R48 ;  /* 0x000000ffff3f7224 */ /* 0x000fe400078e0a30 */
[--C-:B------:R-:W-:Y:S01]  /*2dd0*/  @!P1 IMAD.IADD R60, R60, 0x1, -R3.reuse ;  /* 0x000000013c3c9824 */ /* 0x100fe200078e0a03 */
[----:B------:R-:W-:Y:S01]  /*2de0*/  ISETP.GE.AND P1, PT, R59, RZ, PT ;  /* 0x000000ff3b00720c */ /* 0x000fe20003f26270 */
[C---:B------:R-:W-:Y:S01]  /*2df0*/  IMAD R74, R3.reuse, R63, R74 ;  /* 0x0000003f034a7224 */ /* 0x040fe200078e024a */
[----:B------:R-:W-:Y:S01]  /*2e00*/  LOP3.LUT R59, R4, 0x10, RZ, 0xfc, !PT ;  /* 0x00000010043b7812 */ /* 0x000fe200078efcff */
[--C-:B------:R-:W-:Y:S02]  /*2e10*/  @!P2 IMAD.IADD R70, R70, 0x1, -R3.reuse ;  /* 0x000000014646a824 */ /* 0x100fe400078e0a03 */
[----:B------:R-:W-:Y:S01]  /*2e20*/  @!P6 IMAD.IADD R62, R62, 0x1, -R3 ;  /* 0x000000013e3ee824 */ /* 0x000fe200078e0a03 */
[----:B------:R-:W-:Y:S01]  /*2e30*/  ISETP.GT.U32.AND P2, PT, R3, R74, PT ;  /* 0x0000004a0300720c */ /* 0x000fe20003f44070 */
[----:B------:R-:W-:Y:S01]  /*2e40*/  IMAD.HI.U32 R48, R9, R76, RZ ;  /* 0x0000004c09307227 */ /* 0x000fe200078e00ff */
[----:B------:R-:W-:-:S02]  /*2e50*/  ISETP.GT.U32.AND P6, PT, R3, R68, PT ;  /* 0x000000440300720c */ /* 0x000fc40003fc4070 */
[----:B------:R-:W-:Y:S01]  /*2e60*/  IABS R78, R59 ;  /* 0x0000003b004e7213 */ /* 0x000fe20000000000 */
[----:B------:R-:W-:Y:S02]  /*2e70*/  IMAD.MOV R48, RZ, RZ, -R48 ;  /* 0x000000ffff307224 */ /* 0x000fe400078e0a30 */
[----:B------:R-:W-:Y:S02]  /*2e80*/  @!P4 IMAD.IADD R66, R66, 0x1, -R3 ;  /* 0x000000014242c824 */ /* 0x000fe400078e0a03 */
[----:B------:R-:W-:Y:S02]  /*2e90*/  IMAD R76, R3, R48, R76 ;  /* 0x00000030034c7224 */ /* 0x000fe400078e024c */
[----:B------:R-:W-:Y:S01]  /*2ea0*/  IMAD.HI.U32 R61, R9, R78, RZ ;  /* 0x0000004e093d7227 */ /* 0x000fe200078e00ff */
[----:B------:R-:W-:-:S03]  /*2eb0*/  ISETP.GT.U32.AND P4, PT, R3, R66, PT ;  /* 0x000000420300720c */ /* 0x000fc60003f84070 */
[--C-:B------:R-:W-:Y:S01]  /*2ec0*/  @!P2 IMAD.IADD R74, R74, 0x1, -R3.reuse ;  /* 0x000000014a4aa824 */ /* 0x100fe200078e0a03 */
[C---:B------:R-:W-:Y:S01]  /*2ed0*/  ISETP.GT.U32.AND P2, PT, R3.reuse, R76, PT ;  /* 0x0000004c0300720c */ /* 0x040fe20003f44070 */
[----:B------:R-:W-:Y:S02]  /*2ee0*/  @!P6 IMAD.IADD R68, R68, 0x1, -R3 ;  /* 0x000000014444e824 */ /* 0x000fe400078e0a03 */
[----:B------:R-:W-:Y:S02]  /*2ef0*/  IMAD.MOV R61, RZ, RZ, -R61 ;  /* 0x000000ffff3d7224 */ /* 0x000fe400078e0a3d */
[----:B--2---:R-:W-:Y:S01]  /*2f00*/  IMAD.MOV R75, RZ, RZ, -R49 ;  /* 0x000000ffff4b7224 */ /* 0x004fe200078e0a31 */
[C---:B------:R-:W-:Y:S01]  /*2f10*/  ISETP.GT.U32.AND P6, PT, R3.reuse, R68, PT ;  /* 0x000000440300720c */ /* 0x040fe20003fc4070 */
[C---:B------:R-:W-:Y:S01]  /*2f20*/  IMAD R78, R3.reuse, R61, R78 ;  /* 0x0000003d034e7224 */ /* 0x040fe200078e024e */
[----:B------:R-:W-:Y:S01]  /*2f30*/  LOP3.LUT R61, R4, 0xe, RZ, 0xfc, !PT ;  /* 0x0000000e043d7812 */ /* 0x000fe200078efcff */
[--C-:B------:R-:W-:Y:S01]  /*2f40*/  @!P4 IMAD.IADD R66, R66, 0x1, -R3.reuse ;  /* 0x000000014242c824 */ /* 0x100fe200078e0a03 */
[C---:B------:R-:W-:Y:S01]  /*2f50*/  ISETP.GT.U32.AND P4, PT, R3.reuse, R72, PT ;  /* 0x000000480300720c */ /* 0x040fe20003f84070 */
[----:B------:R-:W-:Y:S01]  /*2f60*/  IMAD.MOV.U32 R48, RZ, RZ, RZ ;  /* 0x000000ffff307224 */ /* 0x000fe200078e00ff */
[----:B------:R-:W-:Y:S01]  /*2f70*/  IABS R80, R61 ;  /* 0x0000003d00507213 */ /* 0x000fe20000000000 */
[----:B------:R-:W-:Y:S01]  /*2f80*/  @!P2 IMAD.IADD R76, R76, 0x1, -R3 ;  /* 0x000000014c4ca824 */ /* 0x000fe200078e0a03 */
[----:B------:R-:W-:Y:S01]  /*2f90*/  ISETP.GT.U32.AND P2, PT, R3, R78, PT ;  /* 0x0000004e0300720c */ /* 0x000fe20003f44070 */
[----:B------:R-:W-:-:S02]  /*2fa0*/  IMAD R75, R75, R94, RZ ;  /* 0x0000005e4b4b7224 */ /* 0x000fc400078e02ff */
[----:B------:R-:W-:-:S04]  /*2fb0*/  IMAD.HI.U32 R63, R9, R80, RZ ;  /* 0x00000050093f7227 */ /* 0x000fc800078e00ff */
[----:B------:R-:W-:Y:S01]  /*2fc0*/  @!P6 IMAD.IADD R68, R68, 0x1, -R3 ;  /* 0x000000014444e824 */ /* 0x000fe200078e0a03 */
[----:B------:R-:W-:Y:S01]  /*2fd0*/  ISETP.GE.AND P6, PT, R65, RZ, PT ;  /* 0x000000ff4100720c */ /* 0x000fe20003fc6270 */
[----:B------:R-:W-:Y:S01]  /*2fe0*/  IMAD.MOV R63, RZ, RZ, -R63 ;  /* 0x000000ffff3f7224 */ /* 0x000fe200078e0a3f */
[C---:B------:R-:W-:Y:S01]  /*2ff0*/  LOP3.LUT R65, R4.reuse, 0xc, RZ, 0xfc, !PT ;  /* 0x0000000c04417812 */ /* 0x040fe200078efcff */
[----:B------:R-:W-:Y:S01]  /*3000*/  IMAD.HI.U32 R69, R49, R75, R48 ;  /* 0x0000004b31457227 */ /* 0x000fe200078e0030 */
[----:B------:R-:W-:Y:S02]  /*3010*/  LOP3.LUT R75, R4, 0x4, RZ, 0xfc, !PT ;  /* 0x00000004044b7812 */ /* 0x000fe400078efcff */
[----:B------:R-:W-:Y:S01]  /*3020*/  IABS R82, R65 ;  /* 0x0000004100527213 */ /* 0x000fe20000000000 */
[----:B------:R-:W-:Y:S01]  /*3030*/  IMAD R48, R3, R63, R80 ;  /* 0x0000003f03307224 */ /* 0x000fe200078e0250 */
[----:B------:R-:W-:Y:S01]  /*3040*/  IABS R88, R75 ;  /* 0x0000004b00587213 */ /* 0x000fe20000000000 */
[--C-:B------:R-:W-:Y:S01]  /*3050*/  @!P4 IMAD.IADD R72, R72, 0x1, -R3.reuse ;  /* 0x000000014848c824 */ /* 0x100fe200078e0a03 */
[----:B------:R-:W-:Y:S01]  /*3060*/  ISETP.GE.AND P4, PT, R67, RZ, PT ;  /* 0x000000ff4300720c */ /* 0x000fe20003f86270 */
[----:B------:R-:W-:Y:S01]  /*3070*/  @!P2 IMAD.IADD R78, R78, 0x1, -R3 ;  /* 0x000000014e4ea824 */ /* 0x000fe200078e0a03 */
[----:B------:R-:W-:Y:S01]  /*3080*/  ISETP.GT.U32.AND P2, PT, R3, R48, PT ;  /* 0x000000300300720c */ /* 0x000fe20003f44070 */
[----:B------:R-:W-:-:S04]  /*3090*/  IMAD.HI.U32 R67, R9, R82, RZ ;  /* 0x0000005209437227 */ /* 0x000fc800078e00ff */
[----:B------:R-:W-:Y:S02]  /*30a0*/  IMAD.MOV R67, RZ, RZ, -R67 ;  /* 0x000000ffff437224 */ /* 0x000fe400078e0a43 */
[----:B------:R-:W-:Y:S01]  /*30b0*/  @!P0 IMAD.MOV R62, RZ, RZ, -R62 ;  /* 0x000000ffff3e8224 */ /* 0x000fe200078e0a3e */
[C---:B------:R-:W-:Y:S01]  /*30c0*/  ISETP.GT.U32.AND P0, PT, R3.reuse, R74, PT ;  /* 0x0000004a0300720c */ /* 0x040fe20003f04070 */
[C---:B------:R-:W-:Y:S02]  /*30d0*/  IMAD R80, R3.reuse, R67, R82 ;  /* 0x0000004303507224 */ /* 0x040fe400078e0252 */
[C---:B------:R-:W-:Y:S01]  /*30e0*/  IMAD R82, R3.reuse, R73, R84 ;  /* 0x0000004903527224 */ /* 0x040fe200078e0254 */
[----:B------:R-:W-:Y:S01]  /*30f0*/  LOP3.LUT R73, R4, 0x6, RZ, 0xfc, !PT ;  /* 0x0000000604497812 */ /* 0x000fe200078efcff */
[----:B------:R-:W-:Y:S01]  /*3100*/  @!P2 IMAD.IADD R48, R48, 0x1, -R3 ;  /* 0x000000013030a824 */ /* 0x000fe200078e0a03 */
[C---:B------:R-:W-:Y:S01]  /*3110*/  ISETP.GT.U32.AND P2, PT, R3.reuse, R80, PT ;  /* 0x000000500300720c */ /* 0x040fe20003f44070 */
[C---:B------:R-:W-:Y:S01]  /*3120*/  IMAD R84, R3.reuse, R71, R86 ;  /* 0x0000004703547224 */ /* 0x040fe200078e0256 */
[----:B------:R-:W-:Y:S01]  /*3130*/  IABS R86, R73 ;  /* 0x0000004900567213 */ /* 0x000fe20000000000 */
[----:B------:R-:W-:Y:S01]  /*3140*/  @!P6 IMAD.MOV R68, RZ, RZ, -R68 ;  /* 0x000000ffff44e224 */ /* 0x000fe200078e0a44 */
[----:B------:R-:W-:Y:S01]  /*3150*/  ISETP.GT.U32.AND P6, PT, R3, R48, PT ;  /* 0x000000300300720c */ /* 0x000fe20003fc4070 */
[----:B------:R-:W-:Y:S01]  /*3160*/  IMAD.HI.U32 R63, R9, R88, RZ ;  /* 0x00000058093f7227 */ /* 0x000fe200078e00ff */
[----:B------:R-:W-:-:S03]  /*3170*/  IABS R71, R0 ;  /* 0x0000000000477213 */ /* 0x000fc60000000000 */
[----:B------:R-:W-:-:S04]  /*3180*/  IMAD.HI.U32 R49, R9, R86, RZ ;  /* 0x0000005609317227 */ /* 0x000fc800078e00ff */
[----:B------:R-:W-:Y:S01]  /*3190*/  @!P2 IMAD.IADD R80, R80, 0x1, -R3 ;  /* 0x000000015050a824 */ /* 0x000fe200078e0a03 */
[----:B------:R-:W-:Y:S01]  /*31a0*/  ISETP.GT.U32.AND P2, PT, R3, R72, PT ;  /* 0x000000480300720c */ /* 0x000fe20003f44070 */
[----:B------:R-:W-:Y:S02]  /*31b0*/  IMAD.MOV R49, RZ, RZ, -R49 ;  /* 0x000000ffff317224 */ /* 0x000fe400078e0a31 */
[----:B------:R-:W-:-:S04]  /*31c0*/  IMAD.HI.U32 R67, R9, R90, RZ ;  /* 0x0000005a09437227 */ /* 0x000fc800078e00ff */
[C---:B------:R-:W-:Y:S02]  /*31d0*/  IMAD R86, R3.reuse, R49, R86 ;  /* 0x0000003103567224 */ /* 0x040fe400078e0256 */
[----:B------:R-:W-:Y:S01]  /*31e0*/  @!P3 IMAD.MOV R60, RZ, RZ, -R60 ;  /* 0x000000ffff3cb224 */ /* 0x000fe200078e0a3c */
[C---:B------:R-:W-:Y:S01]  /*31f0*/  ISETP.GT.U32.AND P3, PT, R3.reuse, R76, PT ;  /* 0x0000004c0300720c */ /* 0x040fe20003f64070 */
[----:B------:R-:W-:Y:S01]  /*3200*/  @!P1 IMAD.MOV R66, RZ, RZ, -R66 ;  /* 0x000000ffff429224 */ /* 0x000fe200078e0a42 */
[C---:B------:R-:W-:Y:S01]  /*3210*/  ISETP.GT.U32.AND P1, PT, R3.reuse, R78, PT ;  /* 0x0000004e0300720c */ /* 0x040fe20003f24070 */
[--C-:B------:R-:W-:Y:S01]  /*3220*/  @!P2 IMAD.IADD R72, R72, 0x1, -R3.reuse ;  /* 0x000000014848a824 */ /* 0x100fe200078e0a03 */
[C---:B------:R-:W-:Y:S01]  /*3230*/  ISETP.GT.U32.AND P2, PT, R3.reuse, R84, PT ;  /* 0x000000540300720c */ /* 0x040fe20003f44070 */
[----:B------:R-:W-:Y:S01]  /*3240*/  @!P0 IMAD.IADD R74, R74, 0x1, -R3 ;  /* 0x000000014a4a8824 */ /* 0x000fe200078e0a03 */
[----:B------:R-:W-:Y:S01]  /*3250*/  ISETP.GT.U32.AND P0, PT, R3, R86, PT ;  /* 0x000000560300720c */ /* 0x000fe20003f04070 */
[----:B------:R-:W-:-:S04]  /*3260*/  IMAD.HI.U32 R9, R9, R92, RZ ;  /* 0x0000005c09097227 */ /* 0x000fc800078e00ff */
[----:B------:R-:W-:Y:S02]  /*3270*/  IMAD.MOV R9, RZ, RZ, -R9 ;  /* 0x000000ffff097224 */ /* 0x000fe400078e0a09 */
[----:B------:R-:W-:Y:S02]  /*3280*/  IMAD.MOV R63, RZ, RZ, -R63 ;  /* 0x000000ffff3f7224 */ /* 0x000fe400078e0a3f */
[----:B------:R-:W-:Y:S02]  /*3290*/  IMAD.MOV R67, RZ, RZ, -R67 ;  /* 0x000000ffff437224 */ /* 0x000fe400078e0a43 */
[C---:B------:R-:W-:Y:S02]  /*32a0*/  IMAD R92, R3.reuse, R9, R92 ;  /* 0x00000009035c7224 */ /* 0x040fe400078e025c */
[----:B------:R-:W-:Y:S01]  /*32b0*/  @!P5 IMAD.MOV R64, RZ, RZ, -R64 ;  /* 0x000000ffff40d224 */ /* 0x000fe200078e0a40 */
[C---:B------:R-:W-:Y:S01]  /*32c0*/  ISETP.GT.U32.AND P5, PT, R3.reuse, R80, PT ;  /* 0x000000500300720c */ /* 0x040fe20003fa4070 */
[----:B------:R-:W-:-:S02]  /*32d0*/  IMAD R88, R3, R63, R88 ;  /* 0x0000003f03587224 */ /* 0x000fc400078e0258 */
[C---:B------:R-:W-:Y:S02]  /*32e0*/  IMAD R90, R3.reuse, R67, R90 ;  /* 0x00000043035a7224 */ /* 0x040fe400078e025a */
[----:B------:R-:W-:Y:S01]  /*32f0*/  @!P4 IMAD.MOV R70, RZ, RZ, -R70 ;  /* 0x000000ffff46c224 */ /* 0x000fe200078e0a46 */
[----:B------:R-:W-:Y:S01]  /*3300*/  ISETP.GT.U32.AND P4, PT, R3, R82, PT ;  /* 0x000000520300720c */ /* 0x000fe20003f84070 */
[----:B------:R-:W-:-:S04]  /*3310*/  IMAD.HI.U32 R69, R69, R71, RZ ;  /* 0x0000004745457227 */ /* 0x000fc800078e00ff */
[--C-:B------:R-:W-:Y:S01]  /*3320*/  @!P6 IMAD.IADD R48, R48, 0x1, -R3.reuse ;  /* 0x000000013030e824 */ /* 0x100fe200078e0a03 */
[C---:B------:R-:W-:Y:S01]  /*3330*/  ISETP.GT.U32.AND P6, PT, R3.reuse, R92, PT ;  /* 0x0000005c0300720c */ /* 0x040fe20003fc4070 */
[--C-:B------:R-:W-:Y:S01]  /*3340*/  @!P3 IMAD.IADD R76, R76, 0x1, -R3.reuse ;  /* 0x000000014c4cb824 */ /* 0x100fe200078e0a03 */
[C---:B------:R-:W-:Y:S01]  /*3350*/  ISETP.GT.U32.AND P3, PT, R3.reuse, R88, PT ;  /* 0x000000580300720c */ /* 0x040fe20003f64070 */
[--C-:B------:R-:W-:Y:S01]  /*3360*/  @!P1 IMAD.IADD R78, R78, 0x1, -R3.reuse ;  /* 0x000000014e4e9824 */ /* 0x100fe200078e0a03 */
[----:B------:R-:W-:Y:S01]  /*3370*/  ISETP.GT.U32.AND P1, PT, R3, R90, PT ;  /* 0x0000005a0300720c */ /* 0x000fe20003f24070 */
[--C-:B------:R-:W-:Y:S01]  /*3380*/  @!P2 IMAD.IADD R84, R84, 0x1, -R3.reuse ;  /* 0x000000015454a824 */ /* 0x100fe200078e0a03 */
[----:B------:R-:W-:Y:S01]  /*3390*/  ISETP.GE.AND P2, PT, R55, RZ, PT ;  /* 0x000000ff3700720c */ /* 0x000fe20003f46270 */
[----:B------:R-:W-:Y:S01]  /*33a0*/  @!P0 IMAD.IADD R86, R86, 0x1, -R3 ;  /* 0x0000000156568824 */ /* 0x000fe200078e0a03 */
[----:B------:R-:W-:Y:S01]  /*33b0*/  ISETP.GE.AND P0, PT, R57, RZ, PT ;  /* 0x000000ff3900720c */ /* 0x000fe20003f06270 */
[----:B------:R-:W-:Y:S01]  /*33c0*/  IMAD.MOV R69, RZ, RZ, -R69 ;  /* 0x000000ffff457224 */ /* 0x000fe200078e0a45 */
[----:B------:R-:W-:Y:S01]  /*33d0*/  @!P5 IADD3 R80, PT, PT, R80, -R3, RZ ;  /* 0x800000035050d210 */ /* 0x000fe20007ffe0ff */
[----:B------:R-:W-:Y:S01]  /*33e0*/  @!P4 IMAD.IADD R82, R82, 0x1, -R3 ;  /* 0x000000015252c824 */ /* 0x000fe200078e0a03 */
[----:B------:R-:W-:Y:S01]  /*33f0*/  ISETP.GE.AND P4, PT, R53, RZ, PT ;  /* 0x000000ff3500720c */ /* 0x000fe20003f86270 */
[----:B------:R-:W-:-:S02]  /*3400*/  IMAD R9, R94, R69, R71 ;  /* 0x000000455e097224 */ /* 0x000fc400078e0247 */
[--C-:B------:R-:W-:Y:S01]  /*3410*/  @!P6 IMAD.IADD R92, R92, 0x1, -R3.reuse ;  /* 0x000000015c5ce824 */ /* 0x100fe200078e0a03 */
[----:B------:R-:W-:Y:S01]  /*3420*/  ISETP.GE.AND P6, PT, R65, RZ, PT ;  /* 0x000000ff4100720c */ /* 0x000fe20003fc6270 */
[--C-:B------:R-:W-:Y:S01]  /*3430*/  @!P3 IMAD.IADD R88, R88, 0x1, -R3.reuse ;  /* 0x000000015858b824 */ /* 0x100fe200078e0a03 */
[----:B------:R-:W-:Y:S01]  /*3440*/  ISETP.GT.U32.AND P5, PT, R94, R9, PT ;  /* 0x000000095e00720c */ /* 0x000fe20003fa4070 */
[----:B------:R-:W-:Y:S01]  /*3450*/  @!P1 IMAD.IADD R90, R90, 0x1, -R3 ;  /* 0x000000015a5a9824 */ /* 0x000fe200078e0a03 */
[----:B------:R-:W-:Y:S01]  /*3460*/  ISETP.GE.AND P3, PT, R59, RZ, PT ;  /* 0x000000ff3b00720c */ /* 0x000fe20003f66270 */
[----:B------:R-:W-:Y:S01]  /*3470*/  @!P2 IMAD.MOV R74, RZ, RZ, -R74 ;  /* 0x000000ffff4aa224 */ /* 0x000fe200078e0a4a */
[----:B------:R-:W-:Y:S01]  /*3480*/  ISETP.GE.AND P1, PT, R61, RZ, PT ;  /* 0x000000ff3d00720c */ /* 0x000fe20003f26270 */
[----:B------:R-:W-:Y:S01]  /*3490*/  @!P0 IMAD.MOV R76, RZ, RZ, -R76 ;  /* 0x000000ffff4c8224 */ /* 0x000fe200078e0a4c */
[C---:B------:R-:W-:Y:S01]  /*34a0*/  ISETP.GT.U32.AND P2, PT, R3.reuse, R84, PT ;  /* 0x000000540300720c */ /* 0x040fe20003f44070 */
[----:B------:R-:W-:Y:S01]  /*34b0*/  @!P4 IMAD.MOV R72, RZ, RZ, -R72 ;  /* 0x000000ffff48c224 */ /* 0x000fe200078e0a48 */
[----:B------:R-:W-:Y:S01]  /*34c0*/  ISETP.GT.U32.AND P0, PT, R3, R86, PT ;  /* 0x000000560300720c */ /* 0x000fe20003f04070 */
[----:B------:R-:W-:Y:S01]  /*34d0*/  IMAD R181, R181, R173, RZ ;  /* 0x000000adb5b57224 */ /* 0x000fe200078e02ff */
[----:B------:R-:W-:Y:S01]  /*34e0*/  ISETP.GT.U32.AND P4, PT, R3, R82, PT ;  /* 0x000000520300720c */ /* 0x000fe20003f84070 */
[----:B------:R-:W-:-:S02]  /*34f0*/  @!P6 IMAD.MOV R80, RZ, RZ, -R80 ;  /* 0x000000ffff50e224 */ /* 0x000fc400078e0a50 */
[----:B------:R-:W-:Y:S01]  /*3500*/  @!P5 IMAD.IADD R9, R9, 0x1, -R94 ;  /* 0x000000010909d824 */ /* 0x000fe200078e0a5e */
[C---:B------:R-:W-:Y:S01]  /*3510*/  ISETP.GT.U32.AND P5, PT, R3.reuse, R92, PT ;  /* 0x0000005c0300720c */ /* 0x040fe20003fa4070 */
[----:B------:R-:W-:Y:S01]  /*3520*/  @!P3 IMAD.MOV R78, RZ, RZ, -R78 ;  /* 0x000000ffff4eb224 */ /* 0x000fe200078e0a4e */
[C---:B------:R-:W-:Y:S01]  /*3530*/  ISETP.GT.U32.AND P3, PT, R3.reuse, R88, PT ;  /* 0x000000580300720c */ /* 0x040fe20003f64070 */
[----:B------:R-:W-:Y:S01]  /*3540*/  @!P1 IMAD.MOV R48, RZ, RZ, -R48 ;  /* 0x000000ffff309224 */ /* 0x000fe200078e0a30 */
[----:B------:R-:W-:Y:S01]  /*3550*/  ISETP.GT.U32.AND P6, PT, R94, R9, PT ;  /* 0x000000095e00720c */ /* 0x000fe20003fc4070 */
[--C-:B------:R-:W-:Y:S01]  /*3560*/  @!P2 IMAD.IADD R84, R84, 0x1, -R3.reuse ;  /* 0x000000015454a824 */ /* 0x100fe200078e0a03 */
[----:B------:R-:W-:Y:S01]  /*3570*/  ISETP.GT.U32.AND P1, PT, R3, R90, PT ;  /* 0x0000005a0300720c */ /* 0x000fe20003f24070 */
[--C-:B------:R-:W-:Y:S01]  /*3580*/  @!P0 IMAD.IADD R86, R86, 0x1, -R3.reuse ;  /* 0x0000000156568824 */ /* 0x100fe200078e0a03 */
[----:B------:R-:W-:Y:S01]  /*3590*/  ISETP.GE.AND P2, PT, R77, RZ, PT ;  /* 0x000000ff4d00720c */ /* 0x000fe20003f46270 */
[--C-:B------:R-:W-:Y:S01]  /*35a0*/  @!P4 IMAD.IADD R82, R82, 0x1, -R3.reuse ;  /* 0x000000015252c824 */ /* 0x100fe200078e0a03 */
[----:B------:R-:W-:Y:S01]  /*35b0*/  ISETP.GE.AND P0, PT, R79, RZ, PT ;  /* 0x000000ff4f00720c */ /* 0x000fe20003f06270 */
[----:B------:R-:W-:Y:S01]  /*35c0*/  IMAD R180, R180, R173, RZ ;  /* 0x000000adb4b47224 */ /* 0x000fe200078e02ff */
[----:B------:R-:W-:Y:S01]  /*35d0*/  ISETP.GE.AND P4, PT, R4, RZ, PT ;  /* 0x000000ff0400720c */ /* 0x000fe20003f86270 */
[--C-:B------:R-:W-:Y:S01]  /*35e0*/  @!P5 IMAD.IADD R92, R92, 0x1, -R3.reuse ;  /* 0x000000015c5cd824 */ /* 0x100fe200078e0a03 */
[----:B------:R-:W-:Y:S01]  /*35f0*/  ISETP.GE.AND P5, PT, R81, RZ, PT ;  /* 0x000000ff5100720c */ /* 0x000fe20003fa6270 */
[--C-:B------:R-:W-:Y:S01]  /*3600*/  @!P3 IMAD.IADD R88, R88, 0x1, -R3.reuse ;  /* 0x000000015858b824 */ /* 0x100fe200078e0a03 */
[----:B------:R-:W-:Y:S01]  /*3610*/  ISETP.GE.AND P3, PT, R73, RZ, PT ;  /* 0x000000ff4900720c */ /* 0x000fe20003f66270 */
[----:B------:R-:W-:Y:S01]  /*3620*/  @!P6 IMAD.IADD R9, R9, 0x1, -R94 ;  /* 0x000000010909e824 */ /* 0x000fe200078e0a5e */
[----:B------:R-:W-:Y:S01]  /*3630*/  ISETP.GE.AND P6, PT, R0, RZ, PT ;  /* 0x000000ff0000720c */ /* 0x000fe20003fc6270 */
[----:B------:R-:W-:Y:S01]  /*3640*/  @!P1 IMAD.IADD R90, R90, 0x1, -R3 ;  /* 0x000000015a5a9824 */ /* 0x000fe200078e0a03 */
[----:B------:R-:W-:Y:S01]  /*3650*/  LOP3.LUT R3, RZ, R51, RZ, 0x33, !PT ;  /* 0x00000033ff037212 */ /* 0x000fe200078e33ff */
[----:B------:R-:W-:Y:S01]  /*3660*/  @!P2 IMAD.MOV R82, RZ, RZ, -R82 ;  /* 0x000000ffff52a224 */ /* 0x000fe200078e0a52 */
[----:B------:R-:W-:Y:S01]  /*3670*/  ISETP.NE.AND P2, PT, R51, RZ, PT ;  /* 0x000000ff3300720c */ /* 0x000fe20003f45270 */
[----:B------:R-:W-:Y:S01]  /*3680*/  @!P0 IMAD.MOV R84, RZ, RZ, -R84 ;  /* 0x000000ffff548224 */ /* 0x000fe200078e0a54 */
[----:B------:R-:W-:Y:S01]  /*3690*/  ISETP.NE.AND P0, PT, R50, RZ, PT ;  /* 0x000000ff3200720c */ /* 0x000fe20003f05270 */
[----:B------:R-:W-:Y:S01]  /*36a0*/  @!P4 IMAD.MOV R92, RZ, RZ, -R92 ;  /* 0x000000ffff5cc224 */ /* 0x000fe200078e0a5c */
[C---:B------:R-:W-:Y:S01]  /*36b0*/  SEL R5, R3.reuse, R5, !P2 ;  /* 0x0000000503057207 */ /* 0x040fe20005000000 */
[----:B------:R-:W-:Y:S01]  /*36c0*/  @!P5 IMAD.MOV R90, RZ, RZ, -R90 ;  /* 0x000000ffff5ad224 */ /* 0x000fe200078e0a5a */
[C---:B------:R-:W-:Y:S01]  /*36d0*/  SEL R13, R3.reuse, R13, !P2 ;  /* 0x0000000d030d7207 */ /* 0x040fe20005000000 */
[----:B------:R-:W-:Y:S01]  /*36e0*/  @!P3 IMAD.MOV R86, RZ, RZ, -R86 ;  /* 0x000000ffff56b224 */ /* 0x000fe200078e0a56 */
[----:B------:R-:W-:Y:S01]  /*36f0*/  SEL R18, R3, R18, !P2 ;  /* 0x0000001203127207 */ /* 0x000fe20005000000 */
[----:B0-----:R-:W-:Y:S01]  /*3700*/  IMAD R5, R5, UR5, RZ ;  /* 0x0000000505057c24 */ /* 0x001fe2000f8e02ff */
[----:B------:R-:W-:Y:S01]  /*3710*/  SEL R20, R3, R20, !P2 ;  /* 0x0000001403147207 */ /* 0x000fe20005000000 */
[----:B------:R-:W-:Y:S01]  /*3720*/  @!P6 IMAD.MOV R9, RZ, RZ, -R9 ;  /* 0x000000ffff09e224 */ /* 0x000fe200078e0a09 */
[----:B------:R-:W-:Y:S01]  /*3730*/  ISETP.GE.AND P1, PT, R75, RZ, PT ;  /* 0x000000ff4b00720c */ /* 0x000fe20003f26270 */
[----:B------:R-:W-:Y:S01]  /*3740*/  IMAD R59, R13, UR5, RZ ;  /* 0x000000050d3b7c24 */ /* 0x000fe2000f8e02ff */
[----:B------:R-:W-:Y:S01]  /*3750*/  SEL R19, R3, R19, !P2 ;  /* 0x0000001303137207 */ /* 0x000fe20005000000 */
[----:B------:R-:W-:Y:S01]  /*3760*/  IMAD R69, R18, UR5, RZ ;  /* 0x0000000512457c24 */ /* 0x000fe2000f8e02ff */
[----:B------:R-:W-:Y:S01]  /*3770*/  @!P0 LOP3.LUT R9, RZ, R50, RZ, 0x33, !PT ;  /* 0x00000032ff098212 */ /* 0x000fe200078e33ff */
[----:B------:R-:W-:Y:S01]  /*3780*/  IMAD R73, R20, UR5, RZ ;  /* 0x0000000514497c24 */ /* 0x000fe2000f8e02ff */
[----:B---3--:R-:W-:Y:S01]  /*3790*/  LEA R4, P0, R5, UR14, 0x1 ;  /* 0x0000000e05047c11 */ /* 0x008fe2000f8008ff */
[----:B------:R-:W-:Y:S01]  /*37a0*/  IMAD R71, R19, UR5, RZ ;  /* 0x0000000513477c24 */ /* 0x000fe2000f8e02ff */
[----:B------:R-:W-:Y:S01]  /*37b0*/  SEL R32, R3, R32, !P2 ;  /* 0x0000002003207207 */ /* 0x000fe20005000000 */
[----:B----4-:R-:W-:Y:S01]  /*37c0*/  IMAD R9, R9, UR6, RZ ;  /* 0x0000000609097c24 */ /* 0x010fe2000f8e02ff */
[----:B------:R-:W-:Y:S01]  /*37d0*/  LEA.HI.X.SX32 R5, R5, UR15, 0x1, P0 ;  /* 0x0000000f05057c11 */ /* 0x000fe200080f0eff */
[----:B------:R-:W-:Y:S01]  /*37e0*/  IMAD R179, R179, R173, RZ ;  /* 0x000000adb3b37224 */ /* 0x000fe200078e02ff */
[----:B------:R-:W-:Y:S01]  /*37f0*/  SEL R27, R3, R27, !P2 ;  /* 0x0000001b031b7207 */ /* 0x000fe20005000000 */
[----:B------:R-:W-:Y:S01]  /*3800*/  IMAD R97, R32, UR5, RZ ;  /* 0x0000000520617c24 */ /* 0x000fe2000f8e02ff */
[----:B------:R-:W-:Y:S01]  /*3810*/  LEA R18, P0, R59, UR14, 0x1 ;  /* 0x0000000e3b127c11 */ /* 0x000fe2000f8008ff */
[----:B------:R-:W-:Y:S01]  /*3820*/  @!P1 IMAD.MOV R88, RZ, RZ, -R88 ;  /* 0x000000ffff589224 */ /* 0x000fe200078e0a58 */
[----:B------:R-:W-:Y:S01]  /*3830*/  SEL R33, R3, R33, !P2 ;  /* 0x0000002103217207 */ /* 0x000fe20005000000 */
[----:B------:R-:W-:Y:S01]  /*3840*/  IMAD R87, R27, UR5, RZ ;  /* 0x000000051b577c24 */ /* 0x000fe2000f8e02ff */
[----:B------:R-:W-:Y:S01]  /*3850*/  SEL R46, R3, R46, !P2 ;  /* 0x0000002e032e7207 */ /* 0x000fe20005000000 */
[-C--:B------:R-:W-:Y:S01]  /*3860*/  IMAD R178, R178, R173.reuse, RZ ;  /* 0x000000adb2b27224 */ /* 0x080fe200078e02ff */
[----:B------:R-:W-:Y:S01]  /*3870*/  LEA.HI.X.SX32 R19, R59, UR15, 0x1, P0 ;  /* 0x0000000f3b137c11 */ /* 0x000fe200080f0eff */
[----:B------:R-:W-:Y:S01]  /*3880*/  IMAD R99, R33, UR5, RZ ;  /* 0x0000000521637c24 */ /* 0x000fe2000f8e02ff */
[C---:B------:R-:W-:Y:S01]  /*3890*/  SEL R8, R3.reuse, R8, !P2 ;  /* 0x0000000803087207 */ /* 0x040fe20005000000 */
[----:B------:R-:W-:Y:S01]  /*38a0*/  IMAD R125, R46, UR5, RZ ;  /* 0x000000052e7d7c24 */ /* 0x000fe2000f8e02ff */
[----:B------:R-:W-:Y:S01]  /*38b0*/  SEL R10, R3, R10, !P2 ;  /* 0x0000000a030a7207 */ /* 0x000fe20005000000 */
[----:B------:R-:W-:Y:S01]  /*38c0*/  IMAD R177, R177, R173, RZ ;  /* 0x000000adb1b17224 */ /* 0x000fe200078e02ff */
[----:B------:R-:W-:Y:S01]  /*38d0*/  SEL R34, R3, R34, !P2 ;  /* 0x0000002203227207 */ /* 0x000fe20005000000 */
[----:B------:R-:W-:Y:S01]  /*38e0*/  IMAD R51, R8, UR5, RZ ;  /* 0x0000000508337c24 */ /* 0x000fe2000f8e02ff */
[----:B------:R-:W-:Y:S01]  /*38f0*/  LEA R32, P0, R73, UR14, 0x1 ;  /* 0x0000000e49207c11 */ /* 0x000fe2000f8008ff */
[----:B------:R-:W-:Y:S01]  /*3900*/  IMAD R53, R10, UR5, RZ ;  /* 0x000000050a357c24 */ /* 0x000fe2000f8e02ff */
[C---:B------:R-:W-:Y:S01]  /*3910*/  SEL R6, R3.reuse, R6, !P2 ;  /* 0x0000000603067207 */ /* 0x040fe20005000000 */
[----:B------:R-:W-:Y:S01]  /*3920*/  IMAD R101, R34, UR5, RZ ;  /* 0x0000000522657c24 */ /* 0x000fe2000f8e02ff */
[C---:B------:R-:W-:Y:S01]  /*3930*/  SEL R7, R3.reuse, R7, !P2 ;  /* 0x0000000703077207 */ /* 0x040fe20005000000 */
[----:B------:R-:W-:Y:S01]  /*3940*/  IMAD R176, R176, R173, RZ ;  /* 0x000000adb0b07224 */ /* 0x000fe200078e02ff */
[C---:B------:R-:W-:Y:S01]  /*3950*/  SEL R11, R3.reuse, R11, !P2 ;  /* 0x0000000b030b7207 */ /* 0x040fe20005000000 */
[----:B------:R-:W-:Y:S01]  /*3960*/  IMAD R49, R6, UR5, RZ ;  /* 0x0000000506317c24 */ /* 0x000fe2000f8e02ff */
[----:B------:R-:W-:Y:S01]  /*3970*/  SEL R12, R3, R12, !P2 ;  /* 0x0000000c030c7207 */ /* 0x000fe20005000000 */
[----:B------:R-:W-:Y:S01]  /*3980*/  IMAD R50, R7, UR5, RZ ;  /* 0x0000000507327c24 */ /* 0x000fe2000f8e02ff */
[----:B------:R-:W-:Y:S01]  /*3990*/  SEL R47, R3, R47, !P2 ;  /* 0x0000002f032f7207 */ /* 0x000fe20005000000 */
[----:B------:R-:W-:Y:S01]  /*39a0*/  IMAD R55, R11, UR5, RZ ;  /* 0x000000050b377c24 */ /* 0x000fe2000f8e02ff */
[----:B------:R-:W-:Y:S01]  /*39b0*/  LEA.HI.X.SX32 R33, R73, UR15, 0x1, P0 ;  /* 0x0000000f49217c11 */ /* 0x000fe200080f0eff */
[----:B------:R-:W-:Y:S01]  /*39c0*/  IMAD R57, R12, UR5, RZ ;  /* 0x000000050c397c24 */ /* 0x000fe2000f8e02ff */
[----:B------:R-:W-:Y:S01]  /*39d0*/  SEL R14, R3, R14, !P2 ;  /* 0x0000000e030e7207 */ /* 0x000fe20005000000 */
[----:B------:R-:W-:Y:S01]  /*39e0*/  IMAD R127, R47, UR5, RZ ;  /* 0x000000052f7f7c24 */ /* 0x000fe2000f8e02ff */
[----:B------:R-:W-:Y:S01]  /*39f0*/  SEL R16, R3, R16, !P2 ;  /* 0x0000001003107207 */ /* 0x000fe20005000000 */
[----:B------:R-:W-:Y:S01]  /*3a00*/  IMAD.SHL.U32 R173, R173, 0x80, RZ ;  /* 0x00000080adad7824 */ /* 0x000fe200078e00ff */
[C---:B------:R-:W-:Y:S01]  /*3a10*/  SEL R17, R3.reuse, R17, !P2 ;  /* 0x0000001103117207 */ /* 0x040fe20005000000 */
[----:B------:R-:W-:Y:S01]  /*3a20*/  IMAD R61, R14, UR5, RZ ;  /* 0x000000050e3d7c24 */ /* 0x000fe2000f8e02ff */
[----:B------:R-:W-:Y:S01]  /*3a30*/  SEL R41, R3, R41, !P2 ;  /* 0x0000002903297207 */ /* 0x000fe20005000000 */
[----:B------:R-:W-:Y:S01]  /*3a40*/  IMAD R65, R16, UR5, RZ ;  /* 0x0000000510417c24 */ /* 0x000fe2000f8e02ff */
[----:B------:R-:W-:Y:S01]  /*3a50*/  LEA R46, P0, R87, UR14, 0x1 ;  /* 0x0000000e572e7c11 */ /* 0x000fe2000f8008ff */
[----:B------:R-:W-:Y:S01]  /*3a60*/  IMAD R67, R17, UR5, RZ ;  /* 0x0000000511437c24 */ /* 0x000fe2000f8e02ff */
[----:B------:R-:W-:Y:S01]  /*3a70*/  SEL R15, R3, R15, !P2 ;  /* 0x0000000f030f7207 */ /* 0x000fe20005000000 */
[----:B------:R-:W-:Y:S01]  /*3a80*/  IMAD R115, R41, UR5, RZ ;  /* 0x0000000529737c24 */ /* 0x000fe2000f8e02ff */
[----:B------:R-:W-:-:S02]  /*3a90*/  LEA R196, P6, R9, UR12, 0x1 ;  /* 0x0000000c09c47c11 */ /* 0x000fc4000f8c08ff */
[----:B------:R-:W-:Y:S01]  /*3aa0*/  SEL R21, R3, R21, !P2 ;  /* 0x0000001503157207 */ /* 0x000fe20005000000 */
[----:B------:R-:W-:Y:S01]  /*3ab0*/  IMAD R63, R15, UR5, RZ ;  /* 0x000000050f3f7c24 */ /* 0x000fe2000f8e02ff */
[C---:B------:R-:W-:Y:S02]  /*3ac0*/  SEL R22, R3.reuse, R22, !P2 ;  /* 0x0000001603167207 */ /* 0x040fe40005000000 */
[----:B------:R-:W-:Y:S01]  /*3ad0*/  SEL R23, R3, R23, !P2 ;  /* 0x0000001703177207 */ /* 0x000fe20005000000 */
[----:B------:R-:W-:Y:S01]  /*3ae0*/  IMAD R75, R21, UR5, RZ ;  /* 0x00000005154b7c24 */ /* 0x000fe2000f8e02ff */
[C---:B------:R-:W-:Y:S01]  /*3af0*/  SEL R24, R3.reuse, R24, !P2 ;  /* 0x0000001803187207 */ /* 0x040fe20005000000 */
[----:B------:R-:W-:Y:S01]  /*3b00*/  IMAD R77, R22, UR5, RZ ;  /* 0x00000005164d7c24 */ /* 0x000fe2000f8e02ff */
        /* <DEDUP_REMOVED lines=72> */
[----:B------:R-:W-:Y:S01]  /*3f90*/  SEL R90, R3, R90, !P2 ;  /* 0x0000005a035a7207 */ /* 0x000fe20005000000 */
[----:B------:R-:W-:Y:S01]  /*3fa0*/  IMAD R86, R86, UR5, RZ ;  /* 0x0000000556567c24 */ /* 0x000fe2000f8e02ff */
[----:B------:R-:W-:Y:S01]  /*3fb0*/  LEA.HI.X.SX32 R47, R87, UR15, 0x1, P0 ;  /* 0x0000000f572f7c11 */ /* 0x000fe200080f0eff */
[----:B------:R-:W-:Y:S01]  /*3fc0*/  IMAD R88, R88, UR5, RZ ;  /* 0x0000000558587c24 */ /* 0x000fe2000f8e02ff */
[----:B------:R-:W-:Y:S01]  /*3fd0*/  SEL R3, R3, R92, !P2 ;  /* 0x0000005c03037207 */ /* 0x000fe20005000000 */
[----:B------:R-:W-:Y:S01]  /*3fe0*/  IMAD R90, R90, UR5, RZ ;  /* 0x000000055a5a7c24 */ /* 0x000fe2000f8e02ff */
[----:B------:R-:W-:-:S02]  /*3ff0*/  LEA R10, P3, R51, UR14, 0x1 ;  /* 0x0000000e330a7c11 */ /* 0x000fc4000f8608ff */
[----:B------:R-:W-:Y:S01]  /*4000*/  LEA R12, P4, R53, UR14, 0x1 ;  /* 0x0000000e350c7c11 */ /* 0x000fe2000f8808ff */
[----:B------:R-:W-:Y:S01]  /*4010*/  IMAD R3, R3, UR5, RZ ;  /* 0x0000000503037c24 */ /* 0x000fe2000f8e02ff */
[----:B------:R-:W-:Y:S01]  /*4020*/  LEA.HI.X.SX32 R197, R9, UR13, 0x1, P6 ;  /* 0x0000000d09c57c11 */ /* 0x000fe2000b0f0eff */
[----:B------:R-:W-:Y:S01]  /*4030*/  USHF.R.S32.HI UR5, URZ, 0x1f, UR4 ;  /* 0x0000001fff057899 */ /* 0x000fe20008011404 */
[----:B------:R-:W-:Y:S02]  /*4040*/  LEA R102, P0, R101, UR14, 0x1 ;  /* 0x0000000e65667c11 */ /* 0x000fe4000f8008ff */
[----:B------:R-:W-:Y:S01]  /*4050*/  LEA R6, P1, R49, UR14, 0x1 ;  /* 0x0000000e31067c11 */ /* 0x000fe2000f8208ff */
[----:B------:R-:W-:Y:S01]  /*4060*/  ULEA.HI UR5, UR5, UR4, URZ, 0x7 ;  /* 0x0000000405057291 */ /* 0x000fe2000f8f38ff */
[----:B------:R-:W-:Y:S02]  /*4070*/  LEA R8, P2, R50, UR14, 0x1 ;  /* 0x0000000e32087c11 */ /* 0x000fe4000f8408ff */
[----:B------:R-:W-:Y:S01]  /*4080*/  LEA R14, P5, R55, UR14, 0x1 ;  /* 0x0000000e370e7c11 */ /* 0x000fe2000f8a08ff */
[----:B------:R-:W-:Y:S01]  /*4090*/  USHF.R.S32.HI UR5, URZ, 0x7, UR5 ;  /* 0x00000007ff057899 */ /* 0x000fe20008011405 */
[----:B------:R-:W-:-:S02]  /*40a0*/  LEA R16, P6, R57, UR14, 0x1 ;  /* 0x0000000e39107c11 */ /* 0x000fc4000f8c08ff */
[----:B------:R-:W-:Y:S02]  /*40b0*/  LEA.HI.X.SX32 R11, R51, UR15, 0x1, P3 ;  /* 0x0000000f330b7c11 */ /* 0x000fe400098f0eff */
[----:B------:R-:W-:Y:S02]  /*40c0*/  LEA.HI.X.SX32 R13, R53, UR15, 0x1, P4 ;  /* 0x0000000f350d7c11 */ /* 0x000fe4000a0f0eff */
[----:B------:R-:W-:Y:S02]  /*40d0*/  LEA.HI.X.SX32 R101, R101, UR15, 0x1, P0 ;  /* 0x0000000f65657c11 */ /* 0x000fe400080f0eff */
[----:B------:R-:W-:Y:S02]  /*40e0*/  LEA.HI.X.SX32 R7, R49, UR15, 0x1, P1 ;  /* 0x0000000f31077c11 */ /* 0x000fe400088f0eff */
[----:B------:R-:W-:Y:S02]  /*40f0*/  LEA.HI.X.SX32 R9, R50, UR15, 0x1, P2 ;  /* 0x0000000f32097c11 */ /* 0x000fe400090f0eff */
[----:B------:R-:W-:-:S02]  /*4100*/  LEA R24, P3, R65, UR14, 0x1 ;  /* 0x0000000e41187c11 */ /* 0x000fc4000f8608ff */
[----:B------:R-:W-:Y:S02]  /*4110*/  LEA R26, P4, R67, UR14, 0x1 ;  /* 0x0000000e431a7c11 */ /* 0x000fe4000f8808ff */
[----:B------:R-:W-:Y:S02]  /*4120*/  LEA.HI.X.SX32 R15, R55, UR15, 0x1, P5 ;  /* 0x0000000f370f7c11 */ /* 0x000fe4000a8f0eff */
[----:B------:R-:W-:Y:S02]  /*4130*/  LEA.HI.X.SX32 R17, R57, UR15, 0x1, P6 ;  /* 0x0000000f39117c11 */ /* 0x000fe4000b0f0eff */
[----:B------:R-:W-:Y:S02]  /*4140*/  LEA R116, P0, R115, UR14, 0x1 ;  /* 0x0000000e73747c11 */ /* 0x000fe4000f8008ff */
[----:B------:R-:W-:Y:S02]  /*4150*/  LEA R20, P1, R61, UR14, 0x1 ;  /* 0x0000000e3d147c11 */ /* 0x000fe4000f8208ff */
[----:B------:R-:W-:-:S02]  /*4160*/  LEA R22, P2, R63, UR14, 0x1 ;  /* 0x0000000e3f167c11 */ /* 0x000fc4000f8408ff */
[----:B------:R-:W-:Y:S02]  /*4170*/  LEA R28, P5, R69, UR14, 0x1 ;  /* 0x0000000e451c7c11 */ /* 0x000fe4000f8a08ff */
[----:B------:R-:W-:Y:S02]  /*4180*/  LEA R30, P6, R71, UR14, 0x1 ;  /* 0x0000000e471e7c11 */ /* 0x000fe4000f8c08ff */
[----:B------:R-:W-:Y:S02]  /*4190*/  LEA.HI.X.SX32 R25, R65, UR15, 0x1, P3 ;  /* 0x0000000f41197c11 */ /* 0x000fe400098f0eff */
[----:B------:R-:W-:Y:S02]  /*41a0*/  LEA.HI.X.SX32 R27, R67, UR15, 0x1, P4 ;  /* 0x0000000f431b7c11 */ /* 0x000fe4000a0f0eff */
[----:B------:R-:W-:Y:S02]  /*41b0*/  LEA.HI.X.SX32 R115, R115, UR15, 0x1, P0 ;  /* 0x0000000f73737c11 */ /* 0x000fe400080f0eff */
[----:B------:R-:W-:-:S02]  /*41c0*/  LEA.HI.X.SX32 R21, R61, UR15, 0x1, P1 ;  /* 0x0000000f3d157c11 */ /* 0x000fc400088f0eff */
[----:B------:R-:W-:Y:S02]  /*41d0*/  LEA.HI.X.SX32 R23, R63, UR15, 0x1, P2 ;  /* 0x0000000f3f177c11 */ /* 0x000fe400090f0eff */
[----:B------:R-:W-:Y:S02]  /*41e0*/  LEA R38, P3, R79, UR14, 0x1 ;  /* 0x0000000e4f267c11 */ /* 0x000fe4000f8608ff */
[----:B------:R-:W-:Y:S02]  /*41f0*/  LEA R40, P4, R81, UR14, 0x1 ;  /* 0x0000000e51287c11 */ /* 0x000fe4000f8808ff */
[----:B------:R-:W-:Y:S02]  /*4200*/  LEA.HI.X.SX32 R29, R69, UR15, 0x1, P5 ;  /* 0x0000000f451d7c11 */ /* 0x000fe4000a8f0eff */
[----:B------:R-:W-:Y:S02]  /*4210*/  LEA.HI.X.SX32 R31, R71, UR15, 0x1, P6 ;  /* 0x0000000f471f7c11 */ /* 0x000fe4000b0f0eff */
[----:B------:R-:W-:-:S02]  /*4220*/  LEA R130, P0, R52, UR14, 0x1 ;  /* 0x0000000e34827c11 */ /* 0x000fc4000f8008ff */
[----:B------:R-:W-:Y:S02]  /*4230*/  LEA R34, P1, R75, UR14, 0x1 ;  /* 0x0000000e4b227c11 */ /* 0x000fe4000f8208ff */
[----:B------:R-:W-:Y:S02]  /*4240*/  LEA R36, P2, R77, UR14, 0x1 ;  /* 0x0000000e4d247c11 */ /* 0x000fe4000f8408ff */
[----:B------:R-:W-:Y:S02]  /*4250*/  LEA R42, P5, R83, UR14, 0x1 ;  /* 0x0000000e532a7c11 */ /* 0x000fe4000f8a08ff */
[----:B------:R-:W-:Y:S02]  /*4260*/  LEA R44, P6, R85, UR14, 0x1 ;  /* 0x0000000e552c7c11 */ /* 0x000fe4000f8c08ff */
[----:B------:R-:W-:Y:S02]  /*4270*/  LEA.HI.X.SX32 R39, R79, UR15, 0x1, P3 ;  /* 0x0000000f4f277c11 */ /* 0x000fe400098f0eff */
[----:B------:R-:W-:-:S02]  /*4280*/  LEA.HI.X.SX32 R41, R81, UR15, 0x1, P4 ;  /* 0x0000000f51297c11 */ /* 0x000fc4000a0f0eff */
[----:B------:R-:W-:Y:S02]  /*4290*/  LEA.HI.X.SX32 R129, R52, UR15, 0x1, P0 ;  /* 0x0000000f34817c11 */ /* 0x000fe400080f0eff */
[----:B------:R-:W-:Y:S02]  /*42a0*/  LEA.HI.X.SX32 R35, R75, UR15, 0x1, P1 ;  /* 0x0000000f4b237c11 */ /* 0x000fe400088f0eff */
[----:B------:R-:W-:Y:S02]  /*42b0*/  LEA.HI.X.SX32 R37, R77, UR15, 0x1, P2 ;  /* 0x0000000f4d257c11 */ /* 0x000fe400090f0eff */
[----:B------:R-:W-:Y:S02]  /*42c0*/  LEA R94, P3, R93, UR14, 0x1 ;  /* 0x0000000e5d5e7c11 */ /* 0x000fe4000f8608ff */
[----:B------:R-:W-:Y:S02]  /*42d0*/  LEA R96, P4, R95, UR14, 0x1 ;  /* 0x0000000e5f607c11 */ /* 0x000fe4000f8808ff */
[----:B------:R-:W-:-:S02]  /*42e0*/  LEA.HI.X.SX32 R43, R83, UR15, 0x1, P5 ;  /* 0x0000000f532b7c11 */ /* 0x000fc4000a8f0eff */
[----:B------:R-:W-:Y:S02]  /*42f0*/  LEA.HI.X.SX32 R45, R85, UR15, 0x1, P6 ;  /* 0x0000000f552d7c11 */ /* 0x000fe4000b0f0eff */
[----:B------:R-:W-:Y:S02]  /*4300*/  LEA R144, P0, R66, UR14, 0x1 ;  /* 0x0000000e42907c11 */ /* 0x000fe4000f8008ff */
[----:B------:R-:W-:Y:S02]  /*4310*/  LEA R48, P1, R89, UR14, 0x1 ;  /* 0x0000000e59307c11 */ /* 0x000fe4000f8208ff */
[----:B------:R-:W-:Y:S02]  /*4320*/  LEA R92, P2, R91, UR14, 0x1 ;  /* 0x0000000e5b5c7c11 */ /* 0x000fe4000f8408ff */
[----:B------:R-:W-:Y:S02]  /*4330*/  LEA R98, P5, R97, UR14, 0x1 ;  /* 0x0000000e61627c11 */ /* 0x000fe4000f8a08ff */
[----:B------:R-:W-:-:S02]  /*4340*/  LEA R100, P6, R99, UR14, 0x1 ;  /* 0x0000000e63647c11 */ /* 0x000fc4000f8c08ff */
[----:B------:R-:W-:Y:S02]  /*4350*/  LEA.HI.X.SX32 R93, R93, UR15, 0x1, P3 ;  /* 0x0000000f5d5d7c11 */ /* 0x000fe400098f0eff */
[----:B------:R-:W-:Y:S02]  /*4360*/  LEA.HI.X.SX32 R95, R95, UR15, 0x1, P4 ;  /* 0x0000000f5f5f7c11 */ /* 0x000fe4000a0f0eff */
[----:B------:R-:W-:Y:S02]  /*4370*/  LEA.HI.X.SX32 R143, R66, UR15, 0x1, P0 ;  /* 0x0000000f428f7c11 */ /* 0x000fe400080f0eff */
[----:B------:R-:W-:Y:S02]  /*4380*/  CS2R R66, SRZ ;  /* 0x0000000000427805 */ /* 0x000fe4000001ff00 */
[----:B------:R-:W-:Y:S02]  /*4390*/  LEA.HI.X.SX32 R49, R89, UR15, 0x1, P1 ;  /* 0x0000000f59317c11 */ /* 0x000fe400088f0eff */
[----:B------:R-:W-:-:S02]  /*43a0*/  LEA.HI.X.SX32 R51, R91, UR15, 0x1, P2 ;  /* 0x0000000f5b337c11 */ /* 0x000fc400090f0eff */
[----:B------:R-:W-:Y:S02]  /*43b0*/  LEA R108, P3, R107, UR14, 0x1 ;  /* 0x0000000e6b6c7c11 */ /* 0x000fe4000f8608ff */
[----:B------:R-:W-:Y:S02]  /*43c0*/  LEA R110, P4, R109, UR14, 0x1 ;  /* 0x0000000e6d6e7c11 */ /* 0x000fe4000f8808ff */
[----:B------:R-:W-:Y:S02]  /*43d0*/  LEA.HI.X.SX32 R97, R97, UR15, 0x1, P5 ;  /* 0x0000000f61617c11 */ /* 0x000fe4000a8f0eff */
[----:B------:R-:W-:Y:S02]  /*43e0*/  LEA.HI.X.SX32 R99, R99, UR15, 0x1, P6 ;  /* 0x0000000f63637c11 */ /* 0x000fe4000b0f0eff */
[----:B------:R-:W-:Y:S02]  /*43f0*/  LEA R158, P0, R157, UR14, 0x1 ;  /* 0x0000000e9d9e7c11 */ /* 0x000fe4000f8008ff */
[----:B------:R-:W-:-:S02]  /*4400*/  LEA R104, P1, R103, UR14, 0x1 ;  /* 0x0000000e67687c11 */ /* 0x000fc4000f8208ff */
[----:B------:R-:W-:Y:S02]  /*4410*/  LEA R106, P2, R105, UR14, 0x1 ;  /* 0x0000000e696a7c11 */ /* 0x000fe4000f8408ff */
[----:B------:R-:W-:Y:S02]  /*4420*/  LEA R112, P5, R111, UR14, 0x1 ;  /* 0x0000000e6f707c11 */ /* 0x000fe4000f8a08ff */
[----:B------:R-:W-:Y:S02]  /*4430*/  LEA R114, P6, R113, UR14, 0x1 ;  /* 0x0000000e71727c11 */ /* 0x000fe4000f8c08ff */
[----:B------:R-:W-:Y:S02]  /*4440*/  LEA.HI.X.SX32 R107, R107, UR15, 0x1, P3 ;  /* 0x0000000f6b6b7c11 */ /* 0x000fe400098f0eff */
[----:B------:R-:W-:Y:S02]  /*4450*/  LEA.HI.X.SX32 R109, R109, UR15, 0x1, P4 ;  /* 0x0000000f6d6d7c11 */ /* 0x000fe4000a0f0eff */
[----:B------:R-:W-:-:S02]  /*4460*/  LEA.HI.X.SX32 R157, R157, UR15, 0x1, P0 ;  /* 0x0000000f9d9d7c11 */ /* 0x000fc400080f0eff */
[----:B------:R-:W-:Y:S02]  /*4470*/  LEA.HI.X.SX32 R103, R103, UR15, 0x1, P1 ;  /* 0x0000000f67677c11 */ /* 0x000fe400088f0eff */
[----:B------:R-:W-:Y:S02]  /*4480*/  LEA.HI.X.SX32 R105, R105, UR15, 0x1, P2 ;  /* 0x0000000f69697c11 */ /* 0x000fe400090f0eff */
[----:B------:R-:W-:Y:S02]  /*4490*/  LEA R122, P3, R121, UR14, 0x1 ;  /* 0x0000000e797a7c11 */ /* 0x000fe4000f8608ff */
[----:B------:R-:W-:Y:S02]  /*44a0*/  LEA R124, P4, R123, UR14, 0x1 ;  /* 0x0000000e7b7c7c11 */ /* 0x000fe4000f8808ff */
[----:B------:R-:W-:Y:S02]  /*44b0*/  LEA.HI.X.SX32 R111, R111, UR15, 0x1, P5 ;  /* 0x0000000f6f6f7c11 */ /* 0x000fe4000a8f0eff */
[----:B------:R-:W-:-:S02]  /*44c0*/  LEA.HI.X.SX32 R113, R113, UR15, 0x1, P6 ;  /* 0x0000000f71717c11 */ /* 0x000fc4000b0f0eff */
[----:B------:R-:W-:Y:S02]  /*44d0*/  LEA R172, P0, R3, UR14, 0x1 ;  /* 0x0000000e03ac7c11 */ /* 0x000fe4000f8008ff */
[----:B------:R-:W-:Y:S02]  /*44e0*/  LEA R118, P1, R117, UR14, 0x1 ;  /* 0x0000000e75767c11 */ /* 0x000fe4000f8208ff */
[----:B------:R-:W-:Y:S02]  /*44f0*/  LEA R120, P2, R119, UR14, 0x1 ;  /* 0x0000000e77787c11 */ /* 0x000fe4000f8408ff */
[----:B------:R-:W-:Y:S02]  /*4500*/  LEA R126, P5, R125, UR14, 0x1 ;  /* 0x0000000e7d7e7c11 */ /* 0x000fe4000f8a08ff */
[----:B------:R-:W-:Y:S02]  /*4510*/  LEA R128, P6, R127, UR14, 0x1 ;  /* 0x0000000e7f807c11 */ /* 0x000fe4000f8c08ff */
[----:B------:R-:W-:-:S02]  /*4520*/  LEA.HI.X.SX32 R121, R121, UR15, 0x1, P3 ;  /* 0x0000000f79797c11 */ /* 0x000fc400098f0eff */
[----:B------:R-:W-:Y:S02]  /*4530*/  LEA.HI.X.SX32 R123, R123, UR15, 0x1, P4 ;  /* 0x0000000f7b7b7c11 */ /* 0x000fe4000a0f0eff */
[----:B------:R-:W-:Y:S02]  /*4540*/  LEA.HI.X.SX32 R171, R3, UR15, 0x1, P0 ;  /* 0x0000000f03ab7c11 */ /* 0x000fe400080f0eff */
[----:B------:R-:W-:Y:S02]  /*4550*/  LEA.HI.X.SX32 R117, R117, UR15, 0x1, P1 ;  /* 0x0000000f75757c11 */ /* 0x000fe400088f0eff */
[----:B------:R-:W-:Y:S02]  /*4560*/  LEA.HI.X.SX32 R119, R119, UR15, 0x1, P2 ;  /* 0x0000000f77777c11 */ /* 0x000fe400090f0eff */
[----:B------:R-:W-:Y:S02]  /*4570*/  LEA R136, P3, R58, UR14, 0x1 ;  /* 0x0000000e3a887c11 */ /* 0x000fe4000f8608ff */
[----:B------:R-:W-:-:S02]  /*4580*/  LEA R138, P4, R60, UR14, 0x1 ;  /* 0x0000000e3c8a7c11 */ /* 0x000fc4000f8808ff */
[----:B------:R-:W-:Y:S02]  /*4590*/  LEA.HI.X.SX32 R125, R125, UR15, 0x1, P5 ;  /* 0x0000000f7d7d7c11 */ /* 0x000fe4000a8f0eff */
[----:B------:R-:W-:Y:S02]  /*45a0*/  LEA.HI.X.SX32 R127, R127, UR15, 0x1, P6 ;  /* 0x0000000f7f7f7c11 */ /* 0x000fe4000b0f0eff */
[C---:B------:R-:W-:Y:S01]  /*45b0*/  LOP3.LUT R3, R175.reuse, 0x7f, RZ, 0xc0, !PT ;  /* 0x0000007faf037812 */ /* 0x040fe200078ec0ff */
[----:B------:R-:W-:Y:S01]  /*45c0*/  IMAD.SHL.U32 R175, R175, 0x20, RZ ;  /* 0x00000020afaf7824 */ /* 0x000fe200078e00ff */
[----:B------:R-:W-:Y:S02]  /*45d0*/  LEA R132, P1, R54, UR14, 0x1 ;  /* 0x0000000e36847c11 */ /* 0x000fe4000f8208ff */
[----:B------:R-:W-:Y:S01]  /*45e0*/  LEA R134, P2, R56, UR14, 0x1 ;  /* 0x0000000e38867c11 */ /* 0x000fe2000f8408ff */
[----:B-1----:R-:W-:Y:S01]  /*45f0*/  IMAD R3, R3, R174, RZ ;  /* 0x000000ae03037224 */ /* 0x002fe200078e02ff */
[----:B------:R-:W-:Y:S01]  /*4600*/  LEA R140, P5, R62, UR14, 0x1 ;  /* 0x0000000e3e8c7c11 */ /* 0x000fe2000f8a08ff */
[----:B------:R-:W-:Y:S01]  /*4610*/  IMAD.SHL.U32 R174, R174, 0x80, RZ ;  /* 0x00000080aeae7824 */ /* 0x000fe200078e00ff */
[----:B------:R-:W-:-:S02]  /*4620*/  LEA R142, P6, R64, UR14, 0x1 ;  /* 0x0000000e408e7c11 */ /* 0x000fc4000f8c08ff */
        /* <DEDUP_REMOVED lines=8> */
[----:B------:R-:W-:Y:S02]  /*46b0*/  CS2R R64, SRZ ;  /* 0x0000000000407805 */ /* 0x000fe4000001ff00 */
[----:B------:R-:W-:Y:S02]  /*46c0*/  LEA R146, P1, R68, UR14, 0x1 ;  /* 0x0000000e44927c11 */ /* 0x000fe4000f8208ff */
[----:B------:R-:W-:Y:S02]  /*46d0*/  LEA R148, P2, R70, UR14, 0x1 ;  /* 0x0000000e46947c11 */ /* 0x000fe4000f8408ff */
[----:B------:R-:W-:-:S02]  /*46e0*/  LEA R154, P5, R76, UR14, 0x1 ;  /* 0x0000000e4c9a7c11 */ /* 0x000fc4000f8a08ff */
[----:B------:R-:W-:Y:S02]  /*46f0*/  LEA R156, P6, R78, UR14, 0x1 ;  /* 0x0000000e4e9c7c11 */ /* 0x000fe4000f8c08ff */
[----:B------:R-:W-:Y:S02]  /*4700*/  LEA.HI.X.SX32 R149, R72, UR15, 0x1, P3 ;  /* 0x0000000f48957c11 */ /* 0x000fe400098f0eff */
[----:B------:R-:W-:Y:S02]  /*4710*/  CS2R R72, SRZ ;  /* 0x0000000000487805 */ /* 0x000fe4000001ff00 */
[----:B------:R-:W-:Y:S02]  /*4720*/  LEA.HI.X.SX32 R151, R74, UR15, 0x1, P4 ;  /* 0x0000000f4a977c11 */ /* 0x000fe4000a0f0eff */
[----:B------:R-:W-:Y:S02]  /*4730*/  CS2R R74, SRZ ;  /* 0x00000000004a7805 */ /* 0x000fe4000001ff00 */
[----:B------:R-:W-:-:S02]  /*4740*/  LEA.HI.X.SX32 R145, R68, UR15, 0x1, P1 ;  /* 0x0000000f44917c11 */ /* 0x000fc400088f0eff */
[----:B------:R-:W-:Y:S02]  /*4750*/  LEA.HI.X.SX32 R147, R70, UR15, 0x1, P2 ;  /* 0x0000000f46937c11 */ /* 0x000fe400090f0eff */
[----:B------:R-:W-:Y:S02]  /*4760*/  LEA R164, P3, R84, UR14, 0x1 ;  /* 0x0000000e54a47c11 */ /* 0x000fe4000f8608ff */
[----:B------:R-:W-:Y:S02]  /*4770*/  LEA R166, P4, R86, UR14, 0x1 ;  /* 0x0000000e56a67c11 */ /* 0x000fe4000f8808ff */
[----:B------:R-:W-:Y:S02]  /*4780*/  LEA.HI.X.SX32 R153, R76, UR15, 0x1, P5 ;  /* 0x0000000f4c997c11 */ /* 0x000fe4000a8f0eff */
[----:B------:R-:W-:Y:S02]  /*4790*/  CS2R R76, SRZ ;  /* 0x00000000004c7805 */ /* 0x000fe4000001ff00 */
[----:B------:R-:W-:-:S02]  /*47a0*/  LEA.HI.X.SX32 R155, R78, UR15, 0x1, P6 ;  /* 0x0000000f4e9b7c11 */ /* 0x000fc4000b0f0eff */
[----:B------:R-:W-:Y:S02]  /*47b0*/  CS2R R78, SRZ ;  /* 0x00000000004e7805 */ /* 0x000fe4000001ff00 */
[----:B------:R-:W-:Y:S02]  /*47c0*/  SHF.R.S32.HI R50, RZ, 0x1f, R3 ;  /* 0x0000001fff327819 */ /* 0x000fe40000011403 */
[----:B------:R-:W-:Y:S02]  /*47d0*/  LEA R160, P1, R80, UR14, 0x1 ;  /* 0x0000000e50a07c11 */ /* 0x000fe4000f8208ff */
[----:B------:R-:W-:Y:S02]  /*47e0*/  LEA R162, P2, R82, UR14, 0x1 ;  /* 0x0000000e52a27c11 */ /* 0x000fe4000f8408ff */
[----:B------:R-:W-:Y:S02]  /*47f0*/  LEA R168, P5, R88, UR14, 0x1 ;  /* 0x0000000e58a87c11 */ /* 0x000fe4000f8a08ff */
[----:B------:R-:W-:-:S02]  /*4800*/  LEA R170, P6, R90, UR14, 0x1 ;  /* 0x0000000e5aaa7c11 */ /* 0x000fc4000f8c08ff */
[----:B------:R-:W-:Y:S02]  /*4810*/  LEA.HI.X.SX32 R163, R84, UR15, 0x1, P3 ;  /* 0x0000000f54a37c11 */ /* 0x000fe400098f0eff */
[----:B------:R-:W-:Y:S02]  /*4820*/  CS2R R84, SRZ ;  /* 0x0000000000547805 */ /* 0x000fe4000001ff00 */
[----:B------:R-:W-:Y:S02]  /*4830*/  LEA.HI.X.SX32 R165, R86, UR15, 0x1, P4 ;  /* 0x0000000f56a57c11 */ /* 0x000fe4000a0f0eff */
[----:B------:R-:W-:Y:S02]  /*4840*/  CS2R R86, SRZ ;  /* 0x0000000000567805 */ /* 0x000fe4000001ff00 */
[C---:B------:R-:W-:Y:S01]  /*4850*/  SHF.L.U64.HI R50, R3.reuse, 0x1, R50 ;  /* 0x0000000103327819 */ /* 0x040fe20000010232 */
[----:B------:R-:W-:Y:S01]  /*4860*/  IMAD.SHL.U32 R3, R3, 0x2, RZ ;  /* 0x0000000203037824 */ /* 0x000fe200078e00ff */
[----:B------:R-:W-:-:S02]  /*4870*/  LEA.HI.X.SX32 R159, R80, UR15, 0x1, P1 ;  /* 0x0000000f509f7c11 */ /* 0x000fc400088f0eff */
[----:B------:R-:W-:Y:S02]  /*4880*/  LEA.HI.X.SX32 R161, R82, UR15, 0x1, P2 ;  /* 0x0000000f52a17c11 */ /* 0x000fe400090f0eff */
[----:B------:R-:W-:Y:S02]  /*4890*/  LEA.HI.X.SX32 R167, R88, UR15, 0x1, P5 ;  /* 0x0000000f58a77c11 */ /* 0x000fe4000a8f0eff */
[----:B------:R-:W-:-:S07]  /*48a0*/  LEA.HI.X.SX32 R169, R90, UR15, 0x1, P6 ;  /* 0x0000000f5aa97c11 */ /* 0x000fce000b0f0eff */
.L_x_2:
[----:B------:R-:W0:Y:S01]  /*48b0*/  S2R R193, SR_TID.X ;  /* 0x0000000000c17919 */ /* 0x000e220000002100 */
[----:B------:R-:W-:Y:S01]  /*48c0*/  PRMT R239, RZ, 0x7610, R239 ;  /* 0x00007610ffef7816 */ /* 0x000fe200000000ef */
[----:B------:R-:W-:Y:S01]  /*48d0*/  IMAD.WIDE R52, R191, 0x2, R196 ;  /* 0x00000002bf347825 */ /* 0x000fe200078e02c4 */
[----:B------:R-:W-:Y:S02]  /*48e0*/  PRMT R238, RZ, 0x7610, R238 ;  /* 0x00007610ffee7816 */ /* 0x000fe400000000ee */
[----:B0-----:R-:W-:-:S04]  /*48f0*/  SHF.R.U32.HI R62, RZ, 0x5, R193 ;  /* 0x00000005ff3e7819 */ /* 0x001fc800000116c1 */
[----:B------:R-:W-:-:S04]  /*4900*/  SGXT.U32 R62, R62, 0x3 ;  /* 0x000000033e3e781a */ /* 0x000fc80000000000 */
[C---:B------:R-:W-:Y:S02]  /*4910*/  ISETP.GE.AND P0, PT, R62.reuse, UR8, PT ;  /* 0x000000083e007c0c */ /* 0x040fe4000bf06270 */
[C---:B------:R-:W-:Y:S02]  /*4920*/  LOP3.LUT R54, R62.reuse, 0x8, RZ, 0xfc, !PT ;  /* 0x000000083e367812 */ /* 0x040fe400078efcff */
[----:B------:R-:W-:Y:S02]  /*4930*/  LOP3.LUT R55, R62, 0x10, RZ, 0xfc, !PT ;  /* 0x000000103e377812 */ /* 0x000fe400078efcff */
[----:B------:R-:W-:Y:S02]  /*4940*/  ISETP.GE.AND P4, PT, R54, UR8, PT ;  /* 0x0000000836007c0c */ /* 0x000fe4000bf86270 */
[----:B------:R-:W-:Y:S02]  /*4950*/  LOP3.LUT R54, R62, 0x18, RZ, 0xfc, !PT ;  /* 0x000000183e367812 */ /* 0x000fe400078efcff */
[----:B------:R-:W-:-:S03]  /*4960*/  ISETP.GE.AND P5, PT, R55, UR8, PT ;  /* 0x0000000837007c0c */ /* 0x000fc6000bfa6270 */
[----:B------:R0:W2:Y:S01]  /*4970*/  @!P0 LDG.E.U16 R239, desc[UR10][R52.64] ;  /* 0x0000000a34ef8981 */ /* 0x0000a2000c1e1500 */
[----:B------:R-:W-:Y:S01]  /*4980*/  ISETP.GE.AND P0, PT, R54, UR8, PT ;  /* 0x0000000836007c0c */ /* 0x000fe2000bf06270 */
[----:B------:R-:W-:Y:S01]  /*4990*/  IMAD.WIDE R58, R176, 0x2, R196 ;  /* 0x00000002b03a7825 */ /* 0x000fe200078e02c4 */
[C---:B------:R-:W-:Y:S02]  /*49a0*/  LOP3.LUT R56, R62.reuse, 0x28, RZ, 0xfc, !PT ;  /* 0x000000283e387812 */ /* 0x040fe400078efcff */
[C---:B------:R-:W-:Y:S02]  /*49b0*/  LOP3.LUT R57, R62.reuse, 0x30, RZ, 0xfc, !PT ;  /* 0x000000303e397812 */ /* 0x040fe400078efcff */
[----:B------:R-:W-:Y:S01]  /*49c0*/  LOP3.LUT R55, R62, 0x20, RZ, 0xfc, !PT ;  /* 0x000000203e377812 */ /* 0x000fe200078efcff */
[----:B------:R1:W3:Y:S01]  /*49d0*/  @!P4 LDG.E.U16 R238, desc[UR10][R58.64] ;  /* 0x0000000a3aeec981 */ /* 0x0002e2000c1e1500 */
[----:B------:R-:W-:Y:S02]  /*49e0*/  ISETP.GE.AND P2, PT, R56, UR8, PT ;  /* 0x0000000838007c0c */ /* 0x000fe4000bf46270 */
[----:B0-----:R-:W-:-:S02]  /*49f0*/  LOP3.LUT R52, R62, 0x38, RZ, 0xfc, !PT ;  /* 0x000000383e347812 */ /* 0x001fc400078efcff */
[----:B------:R-:W-:Y:S01]  /*4a00*/  ISETP.GE.AND P1, PT, R57, UR8, PT ;  /* 0x0000000839007c0c */ /* 0x000fe2000bf26270 */
[----:B------:R-:W-:Y:S01]  /*4a10*/  IMAD.WIDE R56, R178, 0x2, R196 ;  /* 0x00000002b2387825 */ /* 0x000fe200078e02c4 */
[----:B------:R-:W-:Y:S02]  /*4a20*/  PRMT R252, RZ, 0x7610, R252 ;  /* 0x00007610fffc7816 */ /* 0x000fe400000000fc */
[----:B------:R-:W-:Y:S01]  /*4a30*/  ISETP.GE.AND P3, PT, R55, UR8, PT ;  /* 0x0000000837007c0c */ /* 0x000fe2000bf66270 */
[----:B------:R-:W-:Y:S01]  /*4a40*/  IMAD.WIDE R54, R177, 0x2, R196 ;  /* 0x00000002b1367825 */ /* 0x000fe200078e02c4 */
[----:B------:R-:W-:Y:S02]  /*4a50*/  PRMT R53, RZ, 0x7610, R53 ;  /* 0x00007610ff357816 */ /* 0x000fe40000000035 */
[----:B------:R-:W-:Y:S01]  /*4a60*/  ISETP.GE.AND P6, PT, R52, UR8, PT ;  /* 0x0000000834007c0c */ /* 0x000fe2000bfc6270 */
[----:B------:R-:W4:Y:S01]  /*4a70*/  @!P0 LDG.E.U16 R252, desc[UR10][R56.64] ;  /* 0x0000000a38fc8981 */ /* 0x000f22000c1e1500 */
[----:B------:R-:W-:-:S02]  /*4a80*/  LOP3.LUT R52, R62, 0x48, RZ, 0xfc, !PT ;  /* 0x000000483e347812 */ /* 0x000fc400078efcff */
[----:B------:R-:W-:Y:S01]  /*4a90*/  LOP3.LUT R60, R62, 0x40, RZ, 0xfc, !PT ;  /* 0x000000403e3c7812 */ /* 0x000fe200078efcff */
[----:B------:R0:W5:Y:S01]  /*4aa0*/  @!P5 LDG.E.U16 R53, desc[UR10][R54.64] ;  /* 0x0000000a3635d981 */ /* 0x000162000c1e1500 */
[----:B------:R-:W-:Y:S01]  /*4ab0*/  ISETP.GE.AND P0, PT, R52, UR8, PT ;  /* 0x0000000834007c0c */ /* 0x000fe2000bf06270 */
[----:B-1----:R-:W-:Y:S01]  /*4ac0*/  IMAD.WIDE R58, R179, 0x2, R196 ;  /* 0x00000002b33a7825 */ /* 0x002fe200078e02c4 */
[----:B------:R-:W-:Y:S02]  /*4ad0*/  ISETP.GE.AND P5, PT, R60, UR8, PT ;  /* 0x000000083c007c0c */ /* 0x000fe4000bfa6270 */
[----:B------:R-:W-:Y:S01]  /*4ae0*/  PRMT R52, RZ, 0x7610, R52 ;  /* 0x00007610ff347816 */ /* 0x000fe20000000034 */
[----:B------:R-:W-:Y:S01]  /*4af0*/  IMAD.WIDE R60, R180, 0x2, R196 ;  /* 0x00000002b43c7825 */ /* 0x000fe200078e02c4 */
[----:B------:R-:W-:Y:S02]  /*4b00*/  PRMT R195, RZ, 0x7610, R195 ;  /* 0x00007610ffc37816 */ /* 0x000fe400000000c3 */
[----:B------:R-:W-:-:S02]  /*4b10*/  LOP3.LUT R68, R62, 0x58, RZ, 0xfc, !PT ;  /* 0x000000583e447812 */ /* 0x000fc400078efcff */
[----:B0-----:R-:W-:Y:S01]  /*4b20*/  LOP3.LUT R54, R62, 0x60, RZ, 0xfc, !PT ;  /* 0x000000603e367812 */ /* 0x001fe200078efcff */
[----:B------:R0:W2:Y:S01]  /*4b30*/  @!P3 LDG.E.U16 R52, desc[UR10][R58.64] ;  /* 0x0000000a3a34b981 */ /* 0x0000a2000c1e1500 */
[----:B------:R-:W-:Y:S01]  /*4b40*/  ISETP.GE.AND P3, PT, R68, UR8, PT ;  /* 0x0000000844007c0c */ /* 0x000fe2000bf66270 */
[----:B------:R-:W-:Y:S01]  /*4b50*/  IMAD.WIDE R56, R182, 0x2, R196 ;  /* 0x00000002b6387825 */ /* 0x000fe200078e02c4 */
[----:B------:R-:W-:Y:S01]  /*4b60*/  PRMT R240, RZ, 0x7610, R240 ;  /* 0x00007610fff07816 */ /* 0x000fe200000000f0 */
[----:B------:R1:W2:Y:S01]  /*4b70*/  @!P2 LDG.E.U16 R195, desc[UR10][R60.64] ;  /* 0x0000000a3cc3a981 */ /* 0x0002a2000c1e1500 */
[----:B------:R-:W-:Y:S01]  /*4b80*/  ISETP.GE.AND P2, PT, R54, UR8, PT ;  /* 0x0000000836007c0c */ /* 0x000fe2000bf46270 */
[----:B------:R-:W-:Y:S01]  /*4b90*/  IMAD.WIDE R54, R181, 0x2, R196 ;  /* 0x00000002b5367825 */ /* 0x000fe200078e02c4 */
[----:B------:R-:W-:Y:S02]  /*4ba0*/  PRMT R241, RZ, 0x7610, R241 ;  /* 0x00007610fff17816 */ /* 0x000fe400000000f1 */
[----:B------:R-:W-:Y:S01]  /*4bb0*/  PRMT R242, RZ, 0x7610, R242 ;  /* 0x00007610fff27816 */ /* 0x000fe200000000f2 */
[----:B------:R-:W-:Y:S01]  /*4bc0*/  IMAD.WIDE R68, R183, 0x2, R196 ;  /* 0x00000002b7447825 */ /* 0x000fe200078e02c4 */
[C---:B------:R-:W-:Y:S01]  /*4bd0*/  LOP3.LUT R63, R62.reuse, 0x50, RZ, 0xfc, !PT ;  /* 0x000000503e3f7812 */ /* 0x040fe200078efcff */
[----:B------:R1:W2:Y:S01]  /*4be0*/  @!P1 LDG.E.U16 R240, desc[UR10][R54.64] ;  /* 0x0000000a36f09981 */ /* 0x0002a2000c1e1500 */
[----:B0-----:R-:W-:-:S02]  /*4bf0*/  LOP3.LUT R58, R62, 0x68, RZ, 0xfc, !PT ;  /* 0x000000683e3a7812 */ /* 0x001fc400078efcff */
[C---:B------:R-:W-:Y:S01]  /*4c00*/  LOP3.LUT R59, R62.reuse, 0x70, RZ, 0xfc, !PT ;  /* 0x000000703e3b7812 */ /* 0x040fe200078efcff */
[----:B------:R0:W2:Y:S01]  /*4c10*/  @!P6 LDG.E.U16 R241, desc[UR10][R56.64] ;  /* 0x0000000a38f1e981 */ /* 0x0000a2000c1e1500 */
[----:B------:R-:W-:Y:S02]  /*4c20*/  LOP3.LUT R80, R62, 0x78, RZ, 0xfc, !PT ;  /* 0x000000783e507812 */ /* 0x000fe400078efcff */
[----:B------:R-:W-:Y:S01]  /*4c30*/  ISETP.GE.AND P4, PT, R63, UR8, PT ;  /* 0x000000083f007c0c */ /* 0x000fe2000bf86270 */
[----:B------:R0:W2:Y:S01]  /*4c40*/  @!P5 LDG.E.U16 R242, desc[UR10][R68.64] ;  /* 0x0000000a44f2d981 */ /* 0x0000a2000c1e1500 */
[----:B------:R-:W-:Y:S02]  /*4c50*/  ISETP.GE.AND P1, PT, R58, UR8, PT ;  /* 0x000000083a007c0c */ /* 0x000fe4000bf26270 */
[----:B------:R-:W-:Y:S02]  /*4c60*/  ISETP.GE.AND P6, PT, R59, UR8, PT ;  /* 0x000000083b007c0c */ /* 0x000fe4000bfc6270 */
[----:B------:R-:W-:Y:S01]  /*4c70*/  ISETP.GE.AND P5, PT, R80, UR8, PT ;  /* 0x0000000850007c0c */ /* 0x000fe2000bfa6270 */
[----:B------:R-:W-:Y:S01]  /*4c80*/  IMAD.WIDE R58, R184, 0x2, R196 ;  /* 0x00000002b83a7825 */ /* 0x000fe200078e02c4 */
[----:B------:R-:W-:-:S02]  /*4c90*/  PRMT R243, RZ, 0x7610, R243 ;  /* 0x00007610fff37816 */ /* 0x000fc400000000f3 */
[----:B------:R-:W-:Y:S01]  /*4ca0*/  PRMT R244, RZ, 0x7610, R244 ;  /* 0x00007610fff47816 */ /* 0x000fe200000000f4 */
[----:B-1----:R-:W-:Y:S01]  /*4cb0*/  IMAD.WIDE R60, R185, 0x2, R196 ;  /* 0x00000002b93c7825 */ /* 0x002fe200078e02c4 */
[----:B------:R-:W-:Y:S02]  /*4cc0*/  PRMT R245, RZ, 0x7610, R245 ;  /* 0x00007610fff57816 */ /* 0x000fe400000000f5 */
[----:B------:R-:W-:Y:S01]  /*4cd0*/  PRMT R246, RZ, 0x7610, R246 ;  /* 0x00007610fff67816 */ /* 0x000fe200000000f6 */
[----:B------:R-:W-:Y:S01]  /*4ce0*/  IMAD.WIDE R62, R186, 0x2, R196 ;  /* 0x00000002ba3e7825 */ /* 0x000fe200078e02c4 */
[----:B------:R-:W-:Y:S01]  /*4cf0*/  PRMT R248, RZ, 0x7610, R248 ;  /* 0x00007610fff87816 */ /* 0x000fe200000000f8 */
[----:B------:R-:W2:Y:S01]  /*4d00*/  @!P0 LDG.E.U16 R243, desc[UR10][R58.64] ;  /* 0x0000000a3af38981 */ /* 0x000ea2000c1e1500 */
[----:B------:R-:W-:Y:S01]  /*4d10*/  PRMT R249, RZ, 0x7610, R249 ;  /* 0x00007610fff97816 */ /* 0x000fe200000000f9 */
[----:B------:R-:W-:Y:S01]  /*4d20*/  IMAD.WIDE R70, R187, 0x2, R196 ;  /* 0x00000002bb467825 */ /* 0x000fe200078e02c4 */
[----:B------:R-:W-:Y:S01]  /*4d30*/  PRMT R250, RZ, 0x7610, R250 ;  /* 0x00007610fffa7816 */ /* 0x000fe200000000fa */
[----:B------:R1:W2:Y:S02]  /*4d40*/  @!P4 LDG.E.U16 R244, desc[UR10][R60.64] ;  /* 0x0000000a3cf4c981 */ /* 0x0002a4000c1e1500 */
[----:B------:R-:W-:-:S02]  /*4d50*/  IMAD.WIDE R54, R188, 0x2, R196 ;  /* 0x00000002bc367825 */ /* 0x000fc400078e02c4 */
[----:B------:R-:W2:Y:S02]  /*4d60*/  @!P3 LDG.E.U16 R245, desc[UR10][R62.64] ;  /* 0x0000000a3ef5b981 */ /* 0x000ea4000c1e1500 */
[--C-:B0-----:R-:W-:Y:S02]  /*4d70*/  IMAD.WIDE R56, R189, 0x2, R196.reuse ;  /* 0x00000002bd387825 */ /* 0x101fe400078e02c4 */
[----:B------:R-:W2:Y:S02]  /*4d80*/  @!P2 LDG.E.U16 R246, desc[UR10][R70.64] ;  /* 0x0000000a46f6a981 */ /* 0x000ea4000c1e1500 */
[----:B------:R-:W-:Y:S02]  /*4d90*/  IMAD.WIDE R68, R190, 0x2, R196 ;  /* 0x00000002be447825 */ /* 0x000fe400078e02c4 */
[----:B------:R0:W2:Y:S04]  /*4da0*/  @!P1 LDG.E.U16 R248, desc[UR10][R54.64] ;  /* 0x0000000a36f89981 */ /* 0x0000a8000c1e1500 */
[----:B------:R-:W2:Y:S04]  /*4db0*/  @!P6 LDG.E.U16 R249, desc[UR10][R56.64] ;  /* 0x0000000a38f9e981 */ /* 0x000ea8000c1e1500 */
[----:B------:R-:W2:Y:S01]  /*4dc0*/  @!P5 LDG.E.U16 R250, desc[UR10][R68.64] ;  /* 0x0000000a44fad981 */ /* 0x000ea2000c1e1500 */
[----:B------:R-:W-:-:S02]  /*4dd0*/  LOP3.LUT R247, R193, 0x7f, RZ, 0xc0, !PT ;  /* 0x0000007fc1f77812 */ /* 0x000fc400078ec0ff */
[----:B------:R-:W-:Y:S02]  /*4de0*/  IADD3 RZ, P1, PT, R96, R3, RZ ;  /* 0x0000000360ff7210 */ /* 0x000fe40007f3e0ff */
[----:B------:R-:W-:-:S03]  /*4df0*/  ISETP.GE.AND P0, PT, R247, UR8, PT ;  /* 0x00000008f7007c0c */ /* 0x000fc6000bf06270 */
[----:B-1----:R-:W-:Y:S01]  /*4e00*/  IMAD.X R61, R95, 0x1, R50, P1 ;  /* 0x000000015f3d7824 */ /* 0x002fe200008e0632 */
[-C--:B------:R-:W-:Y:S01]  /*4e10*/  IADD3 RZ, P1, PT, R92, R3.reuse, RZ ;  /* 0x000000035cff7210 */ /* 0x080fe20007f3e0ff */
[--C-:B------:R-:W-:Y:S01]  /*4e20*/  IMAD.IADD R60, R96, 0x1, R3.reuse ;  /* 0x00000001603c7824 */ /* 0x100fe200078e0203 */
[----:B------:R-:W-:Y:S01]  /*4e30*/  PRMT R206, RZ, 0x7610, R206 ;  /* 0x00007610ffce7816 */ /* 0x000fe200000000ce */
[----:B------:R-:W-:Y:S02]  /*4e40*/  BAR.SYNC.DEFER_BLOCKING 0x0 ;  /* 0x0000000000007b1d */ /* 0x000fe40000010000 */
[----:B0-----:R-:W-:Y:S01]  /*4e50*/  IMAD.X R55, R51, 0x1, R50, P1 ;  /* 0x0000000133377824 */ /* 0x001fe200008e0632 */
[-C--:B------:R-:W-:Y:S01]  /*4e60*/  IADD3 RZ, P1, PT, R46, R3.reuse, RZ ;  /* 0x000000032eff7210 */ /* 0x080fe20007f3e0ff */
[----:B------:R-:W-:Y:S01]  /*4e70*/  IMAD.IADD R54, R92, 0x1, R3 ;  /* 0x000000015c367824 */ /* 0x000fe200078e0203 */
[----:B------:R-:W-:Y:S02]  /*4e80*/  PRMT R90, RZ, 0x7610, R90 ;  /* 0x00007610ff5a7816 */ /* 0x000fe4000000005a */
[----:B------:R-:W-:-:S02]  /*4e90*/  IADD3 RZ, P2, PT, R100, R3, RZ ;  /* 0x0000000364ff7210 */ /* 0x000fc40007f5e0ff */
[----:B------:R-:W-:-:S03]  /*4ea0*/  PRMT R205, RZ, 0x7610, R205 ;  /* 0x00007610ffcd7816 */ /* 0x000fc600000000cd */
[--C-:B------:R-:W-:Y:S01]  /*4eb0*/  IMAD.X R71, R99, 0x1, R50.reuse, P2 ;  /* 0x0000000163477824 */ /* 0x100fe200010e0632 */
[-C--:B------:R-:W-:Y:S01]  /*4ec0*/  IADD3 RZ, P2, PT, R98, R3.reuse, RZ ;  /* 0x0000000362ff7210 */ /* 0x080fe20007f5e0ff */
[----:B------:R0:W2:Y:S04]  /*4ed0*/  @!P0 LDG.E.U16 R206, desc[UR10][R60.64] ;  /* 0x0000000a3cce8981 */ /* 0x0000a8000c1e1500 */
[----:B------:R1:W2:Y:S01]  /*4ee0*/  @!P0 LDG.E.U16 R90, desc[UR10][R54.64] ;  /* 0x0000000a365a8981 */ /* 0x0002a2000c1e1500 */
[----:B0-----:R-:W-:Y:S01]  /*4ef0*/  IMAD.X R61, R47, 0x1, R50, P1 ;  /* 0x000000012f3d7824 */ /* 0x001fe200008e0632 */
[----:B------:R-:W-:Y:S01]  /*4f00*/  IADD3 RZ, P1, PT, R42, R3, RZ ;  /* 0x000000032aff7210 */ /* 0x000fe20007f3e0ff */
[----:B------:R-:W-:-:S04]  /*4f10*/  IMAD.IADD R60, R46, 0x1, R3 ;  /* 0x000000012e3c7824 */ /* 0x000fc800078e0203 */
[--C-:B-1----:R-:W-:Y:S01]  /*4f20*/  IMAD.X R55, R43, 0x1, R50.reuse, P1 ;  /* 0x000000012b377824 */ /* 0x102fe200008e0632 */
[-C--:B------:R-:W-:Y:S01]  /*4f30*/  IADD3 RZ, P1, PT, R38, R3.reuse, RZ ;  /* 0x0000000326ff7210 */ /* 0x080fe20007f3e0ff */
[----:B------:R0:W2:Y:S01]  /*4f40*/  @!P0 LDG.E.U16 R205, desc[UR10][R60.64] ;  /* 0x0000000a3ccd8981 */ /* 0x0000a2000c1e1500 */
[----:B------:R-:W-:Y:S01]  /*4f50*/  PRMT R235, RZ, 0x7610, R235 ;  /* 0x00007610ffeb7816 */ /* 0x000fe200000000eb */
[--C-:B------:R-:W-:Y:S02]  /*4f60*/  IMAD.IADD R54, R42, 0x1, R3.reuse ;  /* 0x000000012a367824 */ /* 0x100fe400078e0203 */
[--C-:B------:R-:W-:Y:S01]  /*4f70*/  IMAD.X R63, R97, 0x1, R50.reuse, P2 ;  /* 0x00000001613f7824 */ /* 0x100fe200010e0632 */
[-C--:B------:R-:W-:Y:S02]  /*4f80*/  IADD3 RZ, P2, PT, R94, R3.reuse, RZ ;  /* 0x000000035eff7210 */ /* 0x080fe40007f5e0ff */
[----:B------:R1:W2:Y:S01]  /*4f90*/  @!P0 LDG.E.U16 R235, desc[UR10][R54.64] ;  /* 0x0000000a36eb8981 */ /* 0x0002a2000c1e1500 */
[----:B0-----:R-:W-:Y:S01]  /*4fa0*/  IMAD.X R61, R39, 0x1, R50, P1 ;  /* 0x00000001273d7824 */ /* 0x001fe200008e0632 */
[----:B------:R-:W-:Y:S01]  /*4fb0*/  IADD3 RZ, P1, PT, R34, R3, RZ ;  /* 0x0000000322ff7210 */ /* 0x000fe20007f3e0ff */
[--C-:B------:R-:W-:Y:S01]  /*4fc0*/  IMAD.IADD R60, R38, 0x1, R3.reuse ;  /* 0x00000001263c7824 */ /* 0x100fe200078e0203 */
[----:B------:R-:W-:Y:S01]  /*4fd0*/  PRMT R204, RZ, 0x7610, R204 ;  /* 0x00007610ffcc7816 */ /* 0x000fe200000000cc */
[----:B------:R-:W-:Y:S01]  /*4fe0*/  IMAD.IADD R62, R98, 0x1, R3 ;  /* 0x00000001623e7824 */ /* 0x000fe200078e0203 */
[----:B------:R-:W-:Y:S01]  /*4ff0*/  PRMT R222, RZ, 0x7610, R222 ;  /* 0x00007610ffde7816 */ /* 0x000fe200000000de */
[----:B------:R-:W-:-:S02]  /*5000*/  IMAD.X R57, R93, 0x1, R50, P2 ;  /* 0x000000015d397824 */ /* 0x000fc400010e0632 */
[----:B-1----:R-:W-:Y:S01]  /*5010*/  IMAD.X R55, R35, 0x1, R50, P1 ;  /* 0x0000000123377824 */ /* 0x002fe200008e0632 */
[-C--:B------:R-:W-:Y:S01]  /*5020*/  IADD3 RZ, P1, PT, R30, R3.reuse, RZ ;  /* 0x000000031eff7210 */ /* 0x080fe20007f3e0ff */
[----:B------:R0:W2:Y:S01]  /*5030*/  @!P0 LDG.E.U16 R204, desc[UR10][R60.64] ;  /* 0x0000000a3ccc8981 */ /* 0x0000a2000c1e1500 */
[-C--:B------:R-:W-:Y:S01]  /*5040*/  IADD3 RZ, P2, PT, R48, R3.reuse, RZ ;  /* 0x0000000330ff7210 */ /* 0x080fe20007f5e0ff */
[----:B------:R-:W-:Y:S01]  /*5050*/  IMAD.IADD R54, R34, 0x1, R3 ;  /* 0x0000000122367824 */ /* 0x000fe200078e0203 */
[----:B------:R-:W-:Y:S01]  /*5060*/  PRMT R234, RZ, 0x7610, R234 ;  /* 0x00007610ffea7816 */ /* 0x000fe200000000ea */
[----:B------:R1:W2:Y:S01]  /*5070*/  @!P0 LDG.E.U16 R222, desc[UR10][R62.64] ;  /* 0x0000000a3ede8981 */ /* 0x0002a2000c1e1500 */
[----:B------:R-:W-:Y:S01]  /*5080*/  PRMT R81, RZ, 0x7610, R81 ;  /* 0x00007610ff517816 */ /* 0x000fe20000000051 */
[----:B------:R-:W-:Y:S01]  /*5090*/  IMAD.IADD R56, R94, 0x1, R3 ;  /* 0x000000015e387824 */ /* 0x000fe200078e0203 */
[----:B------:R-:W-:Y:S02]  /*50a0*/  PRMT R203, RZ, 0x7610, R203 ;  /* 0x00007610ffcb7816 */ /* 0x000fe400000000cb */
[----:B------:R1:W2:Y:S01]  /*50b0*/  @!P0 LDG.E.U16 R234, desc[UR10][R54.64] ;  /* 0x0000000a36ea8981 */ /* 0x0002a2000c1e1500 */
[--C-:B0-----:R-:W-:Y:S01]  /*50c0*/  IMAD.X R61, R31, 0x1, R50.reuse, P1 ;  /* 0x000000011f3d7824 */ /* 0x101fe200008e0632 */
[-C--:B------:R-:W-:Y:S01]  /*50d0*/  IADD3 RZ, P1, PT, R26, R3.reuse, RZ ;  /* 0x000000031aff7210 */ /* 0x080fe20007f3e0ff */
[--C-:B------:R-:W-:Y:S01]  /*50e0*/  IMAD.IADD R60, R30, 0x1, R3.reuse ;  /* 0x000000011e3c7824 */ /* 0x100fe200078e0203 */
[----:B------:R0:W2:Y:S01]  /*50f0*/  @!P0 LDG.E.U16 R81, desc[UR10][R56.64] ;  /* 0x0000000a38518981 */ /* 0x0000a2000c1e1500 */
[--C-:B-1----:R-:W-:Y:S01]  /*5100*/  IMAD.X R63, R49, 0x1, R50.reuse, P2 ;  /* 0x00000001313f7824 */ /* 0x102fe200010e0632 */
[-C--:B------:R-:W-:Y:S01]  /*5110*/  IADD3 RZ, P2, PT, R44, R3.reuse, RZ ;  /* 0x000000032cff7210 */ /* 0x080fe20007f5e0ff */
[----:B------:R-:W-:Y:S01]  /*5120*/  IMAD.IADD R62, R48, 0x1, R3 ;  /* 0x00000001303e7824 */ /* 0x000fe200078e0203 */
[----:B------:R-:W-:Y:S01]  /*5130*/  PRMT R221, RZ, 0x7610, R221 ;  /* 0x00007610ffdd7816 */ /* 0x000fe200000000dd */
[----:B------:R1:W2:Y:S01]  /*5140*/  @!P0 LDG.E.U16 R203, desc[UR10][R60.64] ;  /* 0x0000000a3ccb8981 */ /* 0x0002a2000c1e1500 */
[--C-:B------:R-:W-:Y:S01]  /*5150*/  IMAD.X R55, R27, 0x1, R50.reuse, P1 ;  /* 0x000000011b377824 */ /* 0x100fe200008e0632 */
[-C--:B------:R-:W-:Y:S01]  /*5160*/  IADD3 RZ, P1, PT, R22, R3.reuse, RZ ;  /* 0x0000000316ff7210 */ /* 0x080fe20007f3e0ff */
[----:B0-----:R-:W-:Y:S01]  /*5170*/  IMAD.X R57, R45, 0x1, R50, P2 ;  /* 0x000000012d397824 */ /* 0x001fe200010e0632 */
[-C--:B------:R-:W-:Y:S01]  /*5180*/  IADD3 RZ, P2, PT, R40, R3.reuse, RZ ;  /* 0x0000000328ff7210 */ /* 0x080fe20007f5e0ff */
[----:B------:R0:W2:Y:S01]  /*5190*/  @!P0 LDG.E.U16 R221, desc[UR10][R62.64] ;  /* 0x0000000a3edd8981 */ /* 0x0000a2000c1e1500 */
[----:B------:R-:W-:Y:S01]  /*51a0*/  PRMT R233, RZ, 0x7610, R233 ;  /* 0x00007610ffe97816 */ /* 0x000fe200000000e9 */
[--C-:B------:R-:W-:Y:S01]  /*51b0*/  IMAD.IADD R54, R26, 0x1, R3.reuse ;  /* 0x000000011a367824 */ /* 0x100fe200078e0203 */
[----:B------:R-:W-:Y:S01]  /*51c0*/  PRMT R80, RZ, 0x7610, R80 ;  /* 0x00007610ff507816 */ /* 0x000fe20000000050 */
[----:B-1----:R-:W-:Y:S01]  /*51d0*/  IMAD.X R61, R23, 0x1, R50, P1 ;  /* 0x00000001173d7824 */ /* 0x002fe200008e0632 */
[-C--:B------:R-:W-:Y:S01]  /*51e0*/  IADD3 RZ, P1, PT, R18, R3.reuse, RZ ;  /* 0x0000000312ff7210 */ /* 0x080fe20007f3e0ff */
[--C-:B------:R-:W-:Y:S01]  /*51f0*/  IMAD.IADD R56, R44, 0x1, R3.reuse ;  /* 0x000000012c387824 */ /* 0x100fe200078e0203 */
[----:B------:R-:W-:Y:S01]  /*5200*/  PRMT R58, RZ, 0x7610, R58 ;  /* 0x00007610ff3a7816 */ /* 0x000fe2000000003a */
[----:B------:R1:W2:Y:S01]  /*5210*/  @!P0 LDG.E.U16 R233, desc[UR10][R54.64] ;  /* 0x0000000a36e98981 */ /* 0x0002a2000c1e1500 */
[----:B0-----:R-:W-:Y:S01]  /*5220*/  IMAD.X R63, R41, 0x1, R50, P2 ;  /* 0x00000001293f7824 */ /* 0x001fe200010e0632 */
[----:B------:R-:W-:Y:S01]  /*5230*/  IADD3 RZ, P2, PT, R36, R3, RZ ;  /* 0x0000000324ff7210 */ /* 0x000fe20007f5e0ff */
[--C-:B------:R-:W-:Y:S01]  /*5240*/  IMAD.IADD R70, R100, 0x1, R3.reuse ;  /* 0x0000000164467824 */ /* 0x100fe200078e0203 */
[----:B------:R-:W-:Y:S01]  /*5250*/  PRMT R202, RZ, 0x7610, R202 ;  /* 0x00007610ffca7816 */ /* 0x000fe200000000ca */
[----:B------:R0:W2:Y:S01]  /*5260*/  @!P0 LDG.E.U16 R80, desc[UR10][R56.64] ;  /* 0x0000000a38508981 */ /* 0x0000a2000c1e1500 */
[----:B------:R-:W-:Y:S01]  /*5270*/  PRMT R220, RZ, 0x7610, R220 ;  /* 0x00007610ffdc7816 */ /* 0x000fe200000000dc */
[----:B------:R-:W-:-:S02]  /*5280*/  IMAD.IADD R60, R22, 0x1, R3 ;  /* 0x00000001163c7824 */ /* 0x000fc400078e0203 */
[--C-:B-1----:R-:W-:Y:S01]  /*5290*/  IMAD.X R55, R19, 0x1, R50.reuse, P1 ;  /* 0x0000000113377824 */ /* 0x102fe200008e0632 */
[-C--:B------:R-:W-:Y:S01]  /*52a0*/  IADD3 RZ, P1, PT, R14, R3.reuse, RZ ;  /* 0x000000030eff7210 */ /* 0x080fe20007f3e0ff */
[--C-:B------:R-:W-:Y:S01]  /*52b0*/  IMAD.IADD R62, R40, 0x1, R3.reuse ;  /* 0x00000001283e7824 */ /* 0x100fe200078e0203 */
[----:B------:R1:W2:Y:S01]  /*52c0*/  @!P0 LDG.E.U16 R58, desc[UR10][R70.64] ;  /* 0x0000000a463a8981 */ /* 0x0002a2000c1e1500 */
[----:B0-----:R-:W-:Y:S01]  /*52d0*/  IMAD.X R57, R37, 0x1, R50, P2 ;  /* 0x0000000125397824 */ /* 0x001fe200010e0632 */
[-C--:B------:R-:W-:Y:S02]  /*52e0*/  IADD3 RZ, P2, PT, R32, R3.reuse, RZ ;  /* 0x0000000320ff7210 */ /* 0x080fe40007f5e0ff */
[----:B------:R0:W2:Y:S01]  /*52f0*/  @!P0 LDG.E.U16 R202, desc[UR10][R60.64] ;  /* 0x0000000a3cca8981 */ /* 0x0000a2000c1e1500 */
[----:B------:R-:W-:Y:S01]  /*5300*/  PRMT R232, RZ, 0x7610, R232 ;  /* 0x00007610ffe87816 */ /* 0x000fe200000000e8 */
[----:B------:R-:W-:Y:S02]  /*5310*/  IMAD.IADD R54, R18, 0x1, R3 ;  /* 0x0000000112367824 */ /* 0x000fe400078e0203 */
[----:B------:R0:W2:Y:S01]  /*5320*/  @!P0 LDG.E.U16 R220, desc[UR10][R62.64] ;  /* 0x0000000a3edc8981 */ /* 0x0000a2000c1e1500 */
[----:B-1----:R-:W-:Y:S01]  /*5330*/  PRMT R71, RZ, 0x7610, R71 ;  /* 0x00007610ff477816 */ /* 0x002fe20000000047 */
[----:B------:R-:W-:Y:S01]  /*5340*/  IMAD.IADD R56, R36, 0x1, R3 ;  /* 0x0000000124387824 */ /* 0x000fe200078e0203 */
[----:B------:R-:W-:Y:S01]  /*5350*/  PRMT R201, RZ, 0x7610, R201 ;  /* 0x00007610ffc97816 */ /* 0x000fe200000000c9 */
[----:B------:R1:W2:Y:S01]  /*5360*/  @!P0 LDG.E.U16 R232, desc[UR10][R54.64] ;  /* 0x0000000a36e88981 */ /* 0x0002a2000c1e1500 */
[----:B0-----:R-:W-:Y:S01]  /*5370*/  IMAD.X R61, R15, 0x1, R50, P1 ;  /* 0x000000010f3d7824 */ /* 0x001fe200008e0632 */
[----:B------:R-:W-:-:S02]  /*5380*/  IADD3 RZ, P1, PT, R10, R3, RZ ;  /* 0x000000030aff7210 */ /* 0x000fc40007f3e0ff */
[----:B------:R0:W2:Y:S01]  /*5390*/  @!P0 LDG.E.U16 R71, desc[UR10][R56.64] ;  /* 0x0000000a38478981 */ /* 0x0000a2000c1e1500 */
[--C-:B------:R-:W-:Y:S01]  /*53a0*/  IMAD.X R63, R33, 0x1, R50.reuse, P2 ;  /* 0x00000001213f7824 */ /* 0x100fe200010e0632 */
[-C--:B------:R-:W-:Y:S01]  /*53b0*/  IADD3 RZ, P2, PT, R28, R3.reuse, RZ ;  /* 0x000000031cff7210 */ /* 0x080fe20007f5e0ff */
[----:B------:R-:W-:Y:S01]  /*53c0*/  IMAD.IADD R60, R14, 0x1, R3 ;  /* 0x000000010e3c7824 */ /* 0x000fe200078e0203 */
[----:B------:R-:W-:Y:S01]  /*53d0*/  PRMT R219, RZ, 0x7610, R219 ;  /* 0x00007610ffdb7816 */ /* 0x000fe200000000db */
[--C-:B-1----:R-:W-:Y:S01]  /*53e0*/  IMAD.X R55, R11, 0x1, R50.reuse, P1 ;  /* 0x000000010b377824 */ /* 0x102fe200008e0632 */
[-C--:B------:R-:W-:Y:S01]  /*53f0*/  IADD3 RZ, P1, PT, R6, R3.reuse, RZ ;  /* 0x0000000306ff7210 */ /* 0x080fe20007f3e0ff */
[--C-:B------:R-:W-:Y:S01]  /*5400*/  IMAD.IADD R62, R32, 0x1, R3.reuse ;  /* 0x00000001203e7824 */ /* 0x100fe200078e0203 */
[----:B------:R1:W2:Y:S01]  /*5410*/  @!P0 LDG.E.U16 R201, desc[UR10][R60.64] ;  /* 0x0000000a3cc98981 */ /* 0x0002a2000c1e1500 */
[----:B0-----:R-:W-:Y:S01]  /*5420*/  IMAD.X R57, R29, 0x1, R50, P2 ;  /* 0x000000011d397824 */ /* 0x001fe200010e0632 */
[-C--:B------:R-:W-:Y:S01]  /*5430*/  IADD3 RZ, P2, PT, R24, R3.reuse, RZ ;  /* 0x0000000318ff7210 */ /* 0x080fe20007f5e0ff */
[--C-:B------:R-:W-:Y:S01]  /*5440*/  IMAD.IADD R56, R28, 0x1, R3.reuse ;  /* 0x000000011c387824 */ /* 0x100fe200078e0203 */
[----:B------:R0:W2:Y:S01]  /*5450*/  @!P0 LDG.E.U16 R219, desc[UR10][R62.64] ;  /* 0x0000000a3edb8981 */ /* 0x0000a2000c1e1500 */
[----:B------:R-:W-:Y:S01]  /*5460*/  PRMT R70, RZ, 0x7610, R70 ;  /* 0x00007610ff467816 */ /* 0x000fe20000000046 */
[----:B------:R-:W-:Y:S01]  /*5470*/  IMAD.IADD R54, R10, 0x1, R3 ;  /* 0x000000010a367824 */ /* 0x000fe200078e0203 */
[----:B------:R-:W-:Y:S01]  /*5480*/  PRMT R231, RZ, 0x7610, R231 ;  /* 0x00007610ffe77816 */ /* 0x000fe200000000e7 */
[----:B-1----:R-:W-:Y:S01]  /*5490*/  IMAD.X R61, R7, 0x1, R50, P1 ;  /* 0x00000001073d7824 */ /* 0x002fe200008e0632 */
[----:B------:R-:W-:-:S02]  /*54a0*/  IADD3 RZ, P1, PT, R4, R3, RZ ;  /* 0x0000000304ff7210 */ /* 0x000fc40007f3e0ff */
[----:B------:R1:W2:Y:S01]  /*54b0*/  @!P0 LDG.E.U16 R70, desc[UR10][R56.64] ;  /* 0x0000000a38468981 */ /* 0x0002a2000c1e1500 */
[--C-:B0-----:R-:W-:Y:S01]  /*54c0*/  IMAD.X R63, R25, 0x1, R50.reuse, P2 ;  /* 0x00000001193f7824 */ /* 0x101fe200010e0632 */
[-C--:B------:R-:W-:Y:S02]  /*54d0*/  IADD3 RZ, P2, PT, R20, R3.reuse, RZ ;  /* 0x0000000314ff7210 */ /* 0x080fe40007f5e0ff */
[----:B------:R0:W2:Y:S01]  /*54e0*/  @!P0 LDG.E.U16 R231, desc[UR10][R54.64] ;  /* 0x0000000a36e78981 */ /* 0x0000a2000c1e1500 */
[----:B------:R-:W-:Y:S01]  /*54f0*/  IMAD.X R199, R5, 0x1, R50, P1 ;  /* 0x0000000105c77824 */ /* 0x000fe200008e0632 */
[----:B------:R-:W-:Y:S01]  /*5500*/  PRMT R218, RZ, 0x7610, R218 ;  /* 0x00007610ffda7816 */ /* 0x000fe200000000da */
[--C-:B-1----:R-:W-:Y:S01]  /*5510*/  IMAD.X R57, R21, 0x1, R50.reuse, P2 ;  /* 0x0000000115397824 */ /* 0x102fe200010e0632 */
[-C--:B------:R-:W-:Y:S02]  /*5520*/  IADD3 RZ, P2, PT, R16, R3.reuse, RZ ;  /* 0x0000000310ff7210 */ /* 0x080fe40007f5e0ff */
[-C--:B0-----:R-:W-:Y:S01]  /*5530*/  IADD3 R54, P1, PT, R164, R3.reuse, RZ ;  /* 0x00000003a4367210 */ /* 0x081fe20007f3e0ff */
[----:B------:R-:W-:Y:S01]  /*5540*/  IMAD.IADD R62, R24, 0x1, R3 ;  /* 0x00000001183e7824 */ /* 0x000fe200078e0203 */
[----:B------:R-:W-:Y:S01]  /*5550*/  PRMT R69, RZ, 0x7610, R69 ;  /* 0x00007610ff457816 */ /* 0x000fe20000000045 */
[----:B------:R-:W-:Y:S01]  /*5560*/  IMAD.X R83, R17, 0x1, R50, P2 ;  /* 0x0000000111537824 */ /* 0x000fe200010e0632 */
[----:B------:R-:W-:Y:S01]  /*5570*/  PRMT R200, RZ, 0x7610, R200 ;  /* 0x00007610ffc87816 */ /* 0x000fe200000000c8 */
[--C-:B------:R-:W-:Y:S01]  /*5580*/  IMAD.X R55, R163, 0x1, R50.reuse, P1 ;  /* 0x00000001a3377824 */ /* 0x100fe200008e0632 */
[-C--:B------:R-:W-:Y:S01]  /*5590*/  IADD3 R56, PT, PT, R20, R3.reuse, RZ ;  /* 0x0000000314387210 */ /* 0x080fe20007ffe0ff */
[--C-:B------:R-:W-:Y:S01]  /*55a0*/  IMAD.IADD R60, R6, 0x1, R3.reuse ;  /* 0x00000001063c7824 */ /* 0x100fe200078e0203 */
[-C--:B------:R-:W-:Y:S01]  /*55b0*/  IADD3 R88, P1, PT, R156, R3.reuse, RZ ;  /* 0x000000039c587210 */ /* 0x080fe20007f3e0ff */
[----:B------:R0:W4:Y:S01]  /*55c0*/  @!P0 LDG.E.U16 R218, desc[UR10][R62.64] ;  /* 0x0000000a3eda8981 */ /* 0x000122000c1e1500 */
[----:B------:R-:W-:Y:S01]  /*55d0*/  IADD3 RZ, P2, PT, R12, R3, RZ ;  /* 0x000000030cff7210 */ /* 0x000fe20007f5e0ff */
[----:B------:R-:W-:Y:S01]  /*55e0*/  IMAD.IADD R82, R16, 0x1, R3 ;  /* 0x0000000110527824 */ /* 0x000fe200078e0203 */
[----:B------:R-:W-:Y:S01]  /*55f0*/  PRMT R217, RZ, 0x7610, R217 ;  /* 0x00007610ffd97816 */ /* 0x000fe200000000d9 */
[----:B------:R1:W5:Y:S01]  /*5600*/  @!P0 LDG.E.U16 R69, desc[UR10][R56.64] ;  /* 0x0000000a38458981 */ /* 0x000362000c1e1500 */
[----:B------:R-:W-:-:S02]  /*5610*/  IMAD.X R89, R155, 0x1, R50, P1 ;  /* 0x000000019b597824 */ /* 0x000fc400008e0632 */
[----:B------:R-:W-:Y:S01]  /*5620*/  IMAD.IADD R198, R4, 0x1, R3 ;  /* 0x0000000104c67824 */ /* 0x000fe200078e0203 */
[----:B------:R1:W5:Y:S01]  /*5630*/  @!P0 LDG.E.U16 R200, desc[UR10][R60.64] ;  /* 0x0000000a3cc88981 */ /* 0x000362000c1e1500 */
[----:B0-----:R-:W-:Y:S02]  /*5640*/  PRMT R62, RZ, 0x7610, R62 ;  /* 0x00007610ff3e7816 */ /* 0x001fe4000000003e */
[----:B------:R-:W-:Y:S01]  /*5650*/  PRMT R63, RZ, 0x7610, R63 ;  /* 0x00007610ff3f7816 */ /* 0x000fe2000000003f */
[----:B------:R0:W5:Y:S01]  /*5660*/  @!P0 LDG.E.U16 R217, desc[UR10][R82.64] ;  /* 0x0000000a52d98981 */ /* 0x000162000c1e1500 */
[----:B-1----:R-:W-:Y:S01]  /*5670*/  IMAD.X R57, R13, 0x1, R50, P2 ;  /* 0x000000010d397824 */ /* 0x002fe200010e0632 */
[-C--:B------:R-:W-:Y:S01]  /*5680*/  IADD3 RZ, P2, PT, R8, R3.reuse, RZ ;  /* 0x0000000308ff7210 */ /* 0x080fe20007f5e0ff */
[----:B------:R-:W-:Y:S01]  /*5690*/  IMAD.IADD R56, R12, 0x1, R3 ;  /* 0x000000010c387824 */ /* 0x000fe200078e0203 */
[----:B------:R1:W5:Y:S01]  /*56a0*/  @!P0 LDG.E.U16 R62, desc[UR10][R198.64] ;  /* 0x0000000ac63e8981 */ /* 0x000362000c1e1500 */
[----:B------:R-:W-:-:S02]  /*56b0*/  IADD3 R60, P1, PT, R140, R3, RZ ;  /* 0x000000038c3c7210 */ /* 0x000fc40007f3e0ff */
[----:B------:R-:W-:Y:S01]  /*56c0*/  PRMT R229, RZ, 0x7610, R229 ;  /* 0x00007610ffe57816 */ /* 0x000fe200000000e5 */
[----:B------:R1:W5:Y:S01]  /*56d0*/  @!P0 LDG.E.U16 R63, desc[UR10][R56.64] ;  /* 0x0000000a383f8981 */ /* 0x000362000c1e1500 */
[----:B------:R-:W-:Y:S01]  /*56e0*/  PRMT R216, RZ, 0x7610, R216 ;  /* 0x00007610ffd87816 */ /* 0x000fe200000000d8 */
[--C-:B------:R-:W-:Y:S02]  /*56f0*/  IMAD.X R61, R139, 0x1, R50.reuse, P1 ;  /* 0x000000018b3d7824 */ /* 0x100fe400008e0632 */
[----:B0-----:R-:W-:Y:S01]  /*5700*/  IMAD.X R83, R9, 0x1, R50, P2 ;  /* 0x0000000109537824 */ /* 0x001fe200010e0632 */
[----:B------:R0:W5:Y:S01]  /*5710*/  @!P0 LDG.E.U16 R229, desc[UR10][R54.64] ;  /* 0x0000000a36e58981 */ /* 0x000162000c1e1500 */
[-C--:B-1----:R-:W-:Y:S01]  /*5720*/  IADD3 R198, P1, PT, R132, R3.reuse, RZ ;  /* 0x0000000384c67210 */ /* 0x082fe20007f3e0ff */
[----:B------:R-:W-:Y:S01]  /*5730*/  IMAD.IADD R82, R8, 0x1, R3 ;  /* 0x0000000108527824 */ /* 0x000fe200078e0203 */
[----:B------:R-:W-:-:S03]  /*5740*/  IADD3 R56, P2, PT, R172, R3, RZ ;  /* 0x00000003ac387210 */ /* 0x000fc60007f5e0ff */
[----:B------:R-:W-:Y:S01]  /*5750*/  IMAD.X R199, R131, 0x1, R50, P1 ;  /* 0x0000000183c77824 */ /* 0x000fe200008e0632 */
[----:B------:R-:W-:Y:S01]  /*5760*/  PRMT R228, RZ, 0x7610, R228 ;  /* 0x00007610ffe47816 */ /* 0x000fe200000000e4 */
[----:B------:R1:W5:Y:S01]  /*5770*/  @!P0 LDG.E.U16 R216, desc[UR10][R82.64] ;  /* 0x0000000a52d88981 */ /* 0x000362000c1e1500 */
[----:B------:R-:W-:Y:S01]  /*5780*/  PRMT R230, RZ, 0x7610, R230 ;  /* 0x00007610ffe67816 */ /* 0x000fe200000000e6 */
[----:B------:R-:W-:Y:S01]  /*5790*/  IMAD.X R57, R171, 0x1, R50, P2 ;  /* 0x00000001ab397824 */ /* 0x000fe200010e0632 */
[-C--:B0-----:R-:W-:Y:S02]  /*57a0*/  IADD3 R54, P1, PT, R116, R3.reuse, RZ ;  /* 0x0000000374367210 */ /* 0x081fe40007f3e0ff */
[----:B------:R0:W5:Y:S01]  /*57b0*/  @!P0 LDG.E.U16 R228, desc[UR10][R88.64] ;  /* 0x0000000a58e48981 */ /* 0x000162000c1e1500 */
[----:B------:R-:W-:Y:S02]  /*57c0*/  PRMT R226, RZ, 0x7610, R226 ;  /* 0x00007610ffe27816 */ /* 0x000fe400000000e2 */
[-C--:B-1----:R-:W-:Y:S01]  /*57d0*/  IADD3 R82, P2, PT, R148, R3.reuse, RZ ;  /* 0x0000000394527210 */ /* 0x082fe20007f5e0ff */
[--C-:B------:R-:W-:Y:S01]  /*57e0*/  IMAD.X R55, R115, 0x1, R50.reuse, P1 ;  /* 0x0000000173377824 */ /* 0x100fe200008e0632 */
[----:B------:R1:W5:Y:S03]  /*57f0*/  @!P0 LDG.E.U16 R230, desc[UR10][R56.64] ;  /* 0x0000000a38e68981 */ /* 0x000366000c1e1500 */
[----:B------:R-:W-:Y:S01]  /*5800*/  IMAD.X R83, R147, 0x1, R50, P2 ;  /* 0x0000000193537824 */ /* 0x000fe200010e0632 */
[----:B0-----:R-:W-:Y:S01]  /*5810*/  IADD3 R88, P1, PT, R108, R3, RZ ;  /* 0x000000036c587210 */ /* 0x001fe20007f3e0ff */
[----:B------:R0:W5:Y:S01]  /*5820*/  @!P0 LDG.E.U16 R226, desc[UR10][R60.64] ;  /* 0x0000000a3ce28981 */ /* 0x000162000c1e1500 */
[----:B------:R-:W-:-:S02]  /*5830*/  PRMT R225, RZ, 0x7610, R225 ;  /* 0x00007610ffe17816 */ /* 0x000fc400000000e1 */
[----:B-1----:R-:W-:Y:S01]  /*5840*/  IADD3 R56, P2, PT, R124, R3, RZ ;  /* 0x000000037c387210 */ /* 0x002fe20007f5e0ff */
[----:B------:R-:W-:-:S04]  /*5850*/  IMAD.X R89, R107, 0x1, R50, P1 ;  /* 0x000000016b597824 */ /* 0x000fc800008e0632 */
[----:B------:R-:W-:Y:S01]  /*5860*/  IMAD.X R57, R123, 0x1, R50, P2 ;  /* 0x000000017b397824 */ /* 0x000fe200010e0632 */
[----:B0-----:R-:W-:Y:S02]  /*5870*/  IADD3 R60, P1, PT, R154, R3, RZ ;  /* 0x000000039a3c7210 */ /* 0x001fe40007f3e0ff */
[----:B------:R-:W-:Y:S02]  /*5880*/  PRMT R224, RZ, 0x7610, R224 ;  /* 0x00007610ffe07816 */ /* 0x000fe400000000e0 */
[----:B------:R0:W5:Y:S01]  /*5890*/  @!P0 LDG.E.U16 R225, desc[UR10][R56.64] ;  /* 0x0000000a38e18981 */ /* 0x000162000c1e1500 */
[----:B------:R-:W-:Y:S01]  /*58a0*/  IMAD.X R61, R153, 0x1, R50, P1 ;  /* 0x00000001993d7824 */ /* 0x000fe200008e0632 */
[----:B------:R-:W-:Y:S02]  /*58b0*/  PRMT R223, RZ, 0x7610, R223 ;  /* 0x00007610ffdf7816 */ /* 0x000fe400000000df */
[----:B------:R1:W5:Y:S01]  /*58c0*/  @!P0 LDG.E.U16 R224, desc[UR10][R54.64] ;  /* 0x0000000a36e08981 */ /* 0x000362000c1e1500 */
[----:B------:R-:W-:-:S02]  /*58d0*/  PRMT R227, RZ, 0x7610, R227 ;  /* 0x00007610ffe37816 */ /* 0x000fc400000000e3 */
[----:B------:R-:W-:Y:S01]  /*58e0*/  PRMT R214, RZ, 0x7610, R214 ;  /* 0x00007610ffd67816 */ /* 0x000fe200000000d6 */
[----:B------:R3:W5:Y:S01]  /*58f0*/  @!P0 LDG.E.U16 R223, desc[UR10][R88.64] ;  /* 0x0000000a58df8981 */ /* 0x000762000c1e1500 */
[----:B0-----:R-:W-:-:S03]  /*5900*/  IADD3 R56, P1, PT, R162, R3, RZ ;  /* 0x00000003a2387210 */ /* 0x001fc60007f3e0ff */
[----:B------:R0:W5:Y:S02]  /*5910*/  @!P0 LDG.E.U16 R227, desc[UR10][R82.64] ;  /* 0x0000000a52e38981 */ /* 0x000164000c1e1500 */
[--C-:B------:R-:W-:Y:S01]  /*5920*/  IMAD.X R57, R161, 0x1, R50.reuse, P1 ;  /* 0x00000001a1397824 */ /* 0x100fe200008e0632 */
[-C--:B-1----:R-:W-:Y:S01]  /*5930*/  IADD3 R54, P1, PT, R138, R3.reuse, RZ ;  /* 0x000000038a367210 */ /* 0x082fe20007f3e0ff */
[----:B------:R1:W5:Y:S04]  /*5940*/  @!P0 LDG.E.U16 R214, desc[UR10][R60.64] ;  /* 0x0000000a3cd68981 */ /* 0x000368000c1e1500 */
[----:B------:R-:W-:Y:S01]  /*5950*/  IMAD.X R55, R137, 0x1, R50, P1 ;  /* 0x0000000189377824 */ /* 0x000fe200008e0632 */
[----:B---3--:R-:W-:Y:S02]  /*5960*/  IADD3 R88, P1, PT, R130, R3, RZ ;  /* 0x0000000382587210 */ /* 0x008fe40007f3e0ff */
[----:B------:R-:W-:-:S02]  /*5970*/  PRMT R213, RZ, 0x7610, R213 ;  /* 0x00007610ffd57816 */ /* 0x000fc400000000d5 */
[-C--:B0-----:R-:W-:Y:S01]  /*5980*/  IADD3 R82, P2, PT, R146, R3.reuse, RZ ;  /* 0x0000000392527210 */ /* 0x081fe20007f5e0ff */
[--C-:B------:R-:W-:Y:S01]  /*5990*/  IMAD.X R89, R129, 0x1, R50.reuse, P1 ;  /* 0x0000000181597824 */ /* 0x100fe200008e0632 */
[-C--:B-1----:R-:W-:Y:S02]  /*59a0*/  IADD3 R60, P1, PT, R122, R3.reuse, RZ ;  /* 0x000000037a3c7210 */ /* 0x082fe40007f3e0ff */
[----:B------:R-:W-:Y:S01]  /*59b0*/  PRMT R215, RZ, 0x7610, R215 ;  /* 0x00007610ffd77816 */ /* 0x000fe200000000d7 */
[--C-:B------:R-:W-:Y:S01]  /*59c0*/  IMAD.X R83, R145, 0x1, R50.reuse, P2 ;  /* 0x0000000191537824 */ /* 0x100fe200010e0632 */
[----:B------:R0:W3:Y:S01]  /*59d0*/  @!P0 LDG.E.U16 R213, desc[UR10][R56.64] ;  /* 0x0000000a38d58981 */ /* 0x0000e2000c1e1500 */
[----:B------:R-:W-:Y:S01]  /*59e0*/  PRMT R211, RZ, 0x7610, R211 ;  /* 0x00007610ffd37816 */ /* 0x000fe200000000d3 */
[----:B------:R-:W-:Y:S02]  /*59f0*/  IMAD.X R61, R121, 0x1, R50, P1 ;  /* 0x00000001793d7824 */ /* 0x000fe400008e0632 */
[----:B------:R1:W3:Y:S04]  /*5a00*/  @!P0 LDG.E.U16 R215, desc[UR10][R82.64] ;  /* 0x0000000a52d78981 */ /* 0x0002e8000c1e1500 */
[----:B------:R1:W3:Y:S01]  /*5a10*/  @!P0 LDG.E.U16 R211, desc[UR10][R54.64] ;  /* 0x0000000a36d38981 */ /* 0x0002e2000c1e1500 */
[----:B0-----:R-:W-:-:S02]  /*5a20*/  IADD3 R56, P1, PT, R114, R3, RZ ;  /* 0x0000000372387210 */ /* 0x001fc40007f3e0ff */
[----:B-1----:R-:W-:-:S03]  /*5a30*/  PRMT R83, RZ, 0x7610, R83 ;  /* 0x00007610ff537816 */ /* 0x002fc60000000053 */
[----:B------:R-:W-:Y:S01]  /*5a40*/  IMAD.X R57, R113, 0x1, R50, P1 ;  /* 0x0000000171397824 */ /* 0x000fe200008e0632 */
[-C--:B------:R-:W-:Y:S02]  /*5a50*/  IADD3 R54, P1, PT, R106, R3.reuse, RZ ;  /* 0x000000036a367210 */ /* 0x080fe40007f3e0ff */
[----:B------:R0:W3:Y:S01]  /*5a60*/  @!P0 LDG.E.U16 R83, desc[UR10][R88.64] ;  /* 0x0000000a58538981 */ /* 0x0000e2000c1e1500 */
[----:B------:R-:W-:Y:S02]  /*5a70*/  PRMT R210, RZ, 0x7610, R210 ;  /* 0x00007610ffd27816 */ /* 0x000fe400000000d2 */
[----:B------:R-:W-:Y:S01]  /*5a80*/  IMAD.X R55, R105, 0x1, R50, P1 ;  /* 0x0000000169377824 */ /* 0x000fe200008e0632 */
[----:B------:R-:W-:Y:S02]  /*5a90*/  PRMT R208, RZ, 0x7610, R208 ;  /* 0x00007610ffd07816 */ /* 0x000fe400000000d0 */
[----:B------:R-:W-:Y:S01]  /*5aa0*/  PRMT R209, RZ, 0x7610, R209 ;  /* 0x00007610ffd17816 */ /* 0x000fe200000000d1 */
[----:B------:R1:W3:Y:S01]  /*5ab0*/  @!P0 LDG.E.U16 R210, desc[UR10][R60.64] ;  /* 0x0000000a3cd28981 */ /* 0x0002e2000c1e1500 */
[----:B0-----:R-:W-:-:S03]  /*5ac0*/  IADD3 R88, P1, PT, R160, R3, RZ ;  /* 0x00000003a0587210 */ /* 0x001fc60007f3e0ff */
[----:B------:R0:W3:Y:S02]  /*5ad0*/  @!P0 LDG.E.U16 R208, desc[UR10][R198.64] ;  /* 0x0000000ac6d08981 */ /* 0x0000e4000c1e1500 */
[--C-:B------:R-:W-:Y:S02]  /*5ae0*/  IMAD.X R89, R159, 0x1, R50.reuse, P1 ;  /* 0x000000019f597824 */ /* 0x100fe400008e0632 */
[----:B------:R0:W3:Y:S01]  /*5af0*/  @!P0 LDG.E.U16 R209, desc[UR10][R56.64] ;  /* 0x0000000a38d18981 */ /* 0x0000e2000c1e1500 */
[-C--:B-1----:R-:W-:Y:S02]  /*5b00*/  IADD3 R60, P1, PT, R168, R3.reuse, RZ ;  /* 0x00000003a83c7210 */ /* 0x082fe40007f3e0ff */
[----:B------:R-:W-:Y:S02]  /*5b10*/  PRMT R207, RZ, 0x7610, R207 ;  /* 0x00007610ffcf7816 */ /* 0x000fe400000000cf */
[----:B0-----:R-:W-:Y:S01]  /*5b20*/  IADD3 R198, P2, PT, R170, R3, RZ ;  /* 0x00000003aac67210 */ /* 0x001fe20007f5e0ff */
[----:B------:R-:W-:Y:S01]  /*5b30*/  IMAD.X R61, R167, 0x1, R50, P1 ;  /* 0x00000001a73d7824 */ /* 0x000fe200008e0632 */
[----:B------:R-:W-:-:S02]  /*5b40*/  PRMT R212, RZ, 0x7610, R212 ;  /* 0x00007610ffd47816 */ /* 0x000fc400000000d4 */
[----:B------:R0:W3:Y:S01]  /*5b50*/  @!P0 LDG.E.U16 R207, desc[UR10][R54.64] ;  /* 0x0000000a36cf8981 */ /* 0x0000e2000c1e1500 */
[----:B------:R-:W-:Y:S01]  /*5b60*/  IADD3 R56, P1, PT, R152, R3, RZ ;  /* 0x0000000398387210 */ /* 0x000fe20007f3e0ff */
[----:B------:R-:W-:-:S04]  /*5b70*/  IMAD.X R199, R169, 0x1, R50, P2 ;  /* 0x00000001a9c77824 */ /* 0x000fc800010e0632 */
[----:B------:R-:W-:Y:S01]  /*5b80*/  IMAD.X R57, R151, 0x1, R50, P1 ;  /* 0x0000000197397824 */ /* 0x000fe200008e0632 */
[----:B------:R1:W3:Y:S01]  /*5b90*/  @!P0 LDG.E.U16 R212, desc[UR10][R198.64] ;  /* 0x0000000ac6d48981 */ /* 0x0002e2000c1e1500 */
[----:B0-----:R-:W-:-:S05]  /*5ba0*/  IADD3 R54, P1, PT, R144, R3, RZ ;  /* 0x0000000390367210 */ /* 0x001fca0007f3e0ff */
[----:B------:R-:W-:Y:S01]  /*5bb0*/  IMAD.X R55, R143, 0x1, R50, P1 ;  /* 0x000000018f377824 */ /* 0x000fe200008e0632 */
[----:B------:R-:W-:Y:S02]  /*5bc0*/  IADD3 R236, P1, PT, R136, R3, RZ ;  /* 0x0000000388ec7210 */ /* 0x000fe40007f3e0ff */
[----:B-1----:R-:W-:Y:S02]  /*5bd0*/  PRMT R198, RZ, 0x7610, R198 ;  /* 0x00007610ffc67816 */ /* 0x002fe400000000c6 */
[----:B------:R-:W-:Y:S01]  /*5be0*/  PRMT R194, RZ, 0x7610, R194 ;  /* 0x00007610ffc27816 */ /* 0x000fe200000000c2 */
[----:B------:R-:W-:-:S03]  /*5bf0*/  IMAD.X R237, R135, 0x1, R50, P1 ;  /* 0x0000000187ed7824 */ /* 0x000fc600008e0632 */
[----:B------:R0:W3:Y:S01]  /*5c00*/  @!P0 LDG.E.U16 R198, desc[UR10][R60.64] ;  /* 0x0000000a3cc68981 */ /* 0x0000e2000c1e1500 */
[----:B------:R-:W-:-:S03]  /*5c10*/  PRMT R192, RZ, 0x7610, R192 ;  /* 0x00007610ffc07816 */ /* 0x000fc600000000c0 */
[----:B------:R1:W3:Y:S01]  /*5c20*/  @!P0 LDG.E.U16 R194, desc[UR10][R56.64] ;  /* 0x0000000a38c28981 */ /* 0x0002e2000c1e1500 */
[----:B------:R-:W-:-:S03]  /*5c30*/  PRMT R199, RZ, 0x7610, R199 ;  /* 0x00007610ffc77816 */ /* 0x000fc600000000c7 */
[----:B------:R1:W3:Y:S01]  /*5c40*/  @!P0 LDG.E.U16 R192, desc[UR10][R54.64] ;  /* 0x0000000a36c08981 */ /* 0x0002e2000c1e1500 */
[----:B0-----:R-:W-:-:S03]  /*5c50*/  IADD3 R60, P1, PT, R128, R3, RZ ;  /* 0x00000003803c7210 */ /* 0x001fc60007f3e0ff */
[----:B------:R0:W3:Y:S02]  /*5c60*/  @!P0 LDG.E.U16 R199, desc[UR10][R88.64] ;  /* 0x0000000a58c78981 */ /* 0x0000e4000c1e1500 */
[----:B------:R-:W-:Y:S01]  /*5c70*/  IMAD.X R61, R127, 0x1, R50, P1 ;  /* 0x000000017f3d7824 */ /* 0x000fe200008e0632 */
[----:B-1----:R-:W-:-:S05]  /*5c80*/  IADD3 R56, P1, PT, R120, R3, RZ ;  /* 0x0000000378387210 */ /* 0x002fca0007f3e0ff */
[----:B------:R-:W-:Y:S01]  /*5c90*/  IMAD.X R57, R119, 0x1, R50, P1 ;  /* 0x0000000177397824 */ /* 0x000fe200008e0632 */
[----:B------:R-:W-:Y:S02]  /*5ca0*/  IADD3 R54, P1, PT, R112, R3, RZ ;  /* 0x0000000370367210 */ /* 0x000fe40007f3e0ff */
[----:B0-----:R-:W-:-:S03]  /*5cb0*/  PRMT R88, RZ, 0x7610, R88 ;  /* 0x00007610ff587816 */ /* 0x001fc60000000058 */
[----:B------:R-:W-:Y:S01]  /*5cc0*/  IMAD.X R55, R111, 0x1, R50, P1 ;  /* 0x000000016f377824 */ /* 0x000fe200008e0632 */
[----:B------:R-:W-:-:S04]  /*5cd0*/  PRMT R91, RZ, 0x7610, R91 ;  /* 0x00007610ff5b7816 */ /* 0x000fc8000000005b */
[----:B------:R0:W3:Y:S01]  /*5ce0*/  @!P0 LDG.E.U16 R88, desc[UR10][R54.64] ;  /* 0x0000000a36588981 */ /* 0x0000e2000c1e1500 */
[----:B------:R-:W-:-:S03]  /*5cf0*/  PRMT R89, RZ, 0x7610, R89 ;  /* 0x00007610ff597816 */ /* 0x000fc60000000059 */
[----:B------:R1:W3:Y:S01]  /*5d00*/  @!P0 LDG.E.U16 R91, desc[UR10][R236.64] ;  /* 0x0000000aec5b8981 */ /* 0x0002e2000c1e1500 */
[----:B------:R-:W-:Y:S01]  /*5d10*/  PRMT R59, RZ, 0x7610, R59 ;  /* 0x00007610ff3b7816 */ /* 0x000fe2000000003b */
[----:B------:R-:W1:Y:S01]  /*5d20*/  S2UR UR6, SR_CgaCtaId ;  /* 0x00000000000679c3 */ /* 0x000e620000008800 */
[----:B------:R-:W-:Y:S01]  /*5d30*/  PRMT R82, RZ, 0x7610, R82 ;  /* 0x00007610ff527816 */ /* 0x000fe20000000052 */
[----:B------:R1:W3:Y:S01]  /*5d40*/  @!P0 LDG.E.U16 R89, desc[UR10][R56.64] ;  /* 0x0000000a38598981 */ /* 0x0002e2000c1e1500 */
[----:B0-----:R-:W-:-:S03]  /*5d50*/  IADD3 R54, P1, PT, R104, R3, RZ ;  /* 0x0000000368367210 */ /* 0x001fc60007f3e0ff */
[----:B------:R0:W3:Y:S02]  /*5d60*/  @!P0 LDG.E.U16 R59, desc[UR10][R60.64] ;  /* 0x0000000a3c3b8981 */ /* 0x0000e4000c1e1500 */
[----:B------:R-:W-:Y:S01]  /*5d70*/  IMAD.X R55, R103, 0x1, R50, P1 ;  /* 0x0000000167377824 */ /* 0x000fe200008e0632 */
[----:B-1----:R-:W-:-:S04]  /*5d80*/  IADD3 R236, P1, PT, R166, R3, RZ ;  /* 0x00000003a6ec7210 */ /* 0x002fc80007f3e0ff */
[----:B------:R1:W3:Y:S01]  /*5d90*/  @!P0 LDG.E.U16 R82, desc[UR10][R54.64] ;  /* 0x0000000a36528981 */ /* 0x0002e2000c1e1500 */
[----:B------:R-:W-:Y:S01]  /*5da0*/  IMAD.X R237, R165, 0x1, R50, P1 ;  /* 0x00000001a5ed7824 */ /* 0x000fe200008e0632 */
[----:B------:R-:W-:Y:S02]  /*5db0*/  IADD3 R56, P1, PT, R158, R3, RZ ;  /* 0x000000039e387210 */ /* 0x000fe40007f3e0ff */
[----:B0-----:R-:W-:-:S03]  /*5dc0*/  PRMT R60, RZ, 0x7610, R60 ;  /* 0x00007610ff3c7816 */ /* 0x001fc6000000003c */
[----:B------:R-:W-:Y:S01]  /*5dd0*/  IMAD.X R57, R157, 0x1, R50, P1 ;  /* 0x000000019d397824 */ /* 0x000fe200008e0632 */
[----:B-1----:R-:W-:-:S04]  /*5de0*/  IADD3 R54, P1, PT, R150, R3, RZ ;  /* 0x0000000396367210 */ /* 0x002fc80007f3e0ff */
[----:B------:R0:W3:Y:S01]  /*5df0*/  @!P0 LDG.E.U16 R60, desc[UR10][R56.64] ;  /* 0x0000000a383c8981 */ /* 0x0000e2000c1e1500 */
[----:B------:R-:W-:Y:S01]  /*5e00*/  PRMT R68, RZ, 0x7610, R68 ;  /* 0x00007610ff447816 */ /* 0x000fe20000000044 */
[----:B------:R-:W-:Y:S01]  /*5e10*/  IMAD.X R55, R149, 0x1, R50, P1 ;  /* 0x0000000195377824 */ /* 0x000fe200008e0632 */
[----:B------:R-:W-:Y:S01]  /*5e20*/  PRMT R61, RZ, 0x7610, R61 ;  /* 0x00007610ff3d7816 */ /* 0x000fe2000000003d */
[----:B------:R-:W-:-:S03]  /*5e30*/  IMAD.SHL.U32 R251, R193, 0x2, RZ ;  /* 0x00000002c1fb7824 */ /* 0x000fc600078e00ff */
[----:B------:R1:W3:Y:S01]  /*5e40*/  @!P0 LDG.E.U16 R68, desc[UR10][R54.64] ;  /* 0x0000000a36448981 */ /* 0x0002e2000c1e1500 */
[-C--:B0-----:R-:W-:Y:S01]  /*5e50*/  IADD3 R56, P1, PT, R142, R3.reuse, RZ ;  /* 0x000000038e387210 */ /* 0x081fe20007f3e0ff */
[----:B------:R-:W-:Y:S02]  /*5e60*/  UMOV UR4, 0x400 ;  /* 0x0000040000047882 */ /* 0x000fe40000000000 */
[----:B------:R0:W3:Y:S02]  /*5e70*/  @!P0 LDG.E.U16 R61, desc[UR10][R236.64] ;  /* 0x0000000aec3d8981 */ /* 0x0000e4000c1e1500 */
[--C-:B------:R-:W-:Y:S01]  /*5e80*/  IMAD.X R57, R141, 0x1, R50.reuse, P1 ;  /* 0x000000018d397824 */ /* 0x100fe200008e0632 */
[----:B-1----:R-:W-:Y:S01]  /*5e90*/  IADD3 R54, P1, PT, R134, R3, RZ ;  /* 0x0000000386367210 */ /* 0x002fe20007f3e0ff */
[----:B------:R-:W-:Y:S01]  /*5ea0*/  ULEA UR4, UR6, UR4, 0x18 ;  /* 0x0000000406047291 */ /* 0x000fe2000f8ec0ff */
[----:B------:R-:W-:Y:S02]  /*5eb0*/  LOP3.LUT R251, R251, 0x1fe, RZ, 0xc0, !PT ;  /* 0x000001fefbfb7812 */ /* 0x000fe400078ec0ff */
[----:B0-----:R-:W-:Y:S01]  /*5ec0*/  PRMT R237, RZ, 0x7610, R237 ;  /* 0x00007610ffed7816 */ /* 0x001fe200000000ed */
[----:B------:R-:W-:Y:S01]  /*5ed0*/  IMAD.X R55, R133, 0x1, R50, P1 ;  /* 0x0000000185377824 */ /* 0x000fe200008e0632 */
[----:B------:R-:W-:-:S04]  /*5ee0*/  SHF.R.U32.HI R236, RZ, 0x2, R193 ;  /* 0x00000002ffec7819 */ /* 0x000fc800000116c1 */
[--C-:B------:R-:W-:Y:S01]  /*5ef0*/  LOP3.LUT R251, R251, 0x30, R236.reuse, 0x78, !PT ;  /* 0x00000030fbfb7812 */ /* 0x100fe200078e78ec */
[----:B------:R0:W3:Y:S01]  /*5f00*/  @!P0 LDG.E.U16 R237, desc[UR10][R54.64] ;  /* 0x0000000a36ed8981 */ /* 0x0000e2000c1e1500 */
[----:B------:R-:W-:-:S03]  /*5f10*/  PRMT R236, RZ, 0x7610, R236 ;  /* 0x00007610ffec7816 */ /* 0x000fc600000000ec */
[----:B------:R1:W-:Y:S04]  /*5f20*/  STS.U16 [R251+UR4+0x8200], R238 ;  /* 0x008200eefb007988 */ /* 0x0003e80008000404 */
[----:B------:R2:W3:Y:S01]  /*5f30*/  @!P0 LDG.E.U16 R236, desc[UR10][R56.64] ;  /* 0x0000000a38ec8981 */ /* 0x0004e2000c1e1500 */
[----:B0-----:R-:W-:Y:S02]  /*5f40*/  IADD3 R54, P1, PT, R126, R3, RZ ;  /* 0x000000037e367210 */ /* 0x001fe40007f3e0ff */
[----:B-1----:R-:W-:-:S03]  /*5f50*/  PRMT R238, RZ, 0x7610, R238 ;  /* 0x00007610ffee7816 */ /* 0x002fc600000000ee */
[----:B------:R-:W-:Y:S01]  /*5f60*/  IMAD.X R55, R125, 0x1, R50, P1 ;  /* 0x000000017d377824 */ /* 0x000fe200008e0632 */
[----:B--2---:R-:W-:-:S04]  /*5f70*/  IADD3 R56, P1, PT, R118, R3, RZ ;  /* 0x0000000376387210 */ /* 0x004fc80007f3e0ff */
[----:B------:R0:W2:Y:S01]  /*5f80*/  @!P0 LDG.E.U16 R238, desc[UR10][R54.64] ;  /* 0x0000000a36ee8981 */ /* 0x0000a2000c1e1500 */
[----:B------:R-:W-:-:S03]  /*5f90*/  IMAD.X R57, R117, 0x1, R50, P1 ;  /* 0x0000000175397824 */ /* 0x000fc600008e0632 */
[----:B------:R1:W-:Y:S01]  /*5fa0*/  STS.U16 [R251+UR4+0x8000], R239 ;  /* 0x008000effb007988 */ /* 0x0003e20008000404 */
[----:B0-----:R-:W-:-:S03]  /*5fb0*/  IADD3 R54, P1, PT, R110, R3, RZ ;  /* 0x000000036e367210 */ /* 0x001fc60007f3e0ff */
[----:B------:R0:W-:Y:S01]  /*5fc0*/  STS.U16 [R251+UR4+0x8800], R52 ;  /* 0x00880034fb007988 */ /* 0x0001e20008000404 */
[----:B-1----:R-:W-:Y:S01]  /*5fd0*/  PRMT R239, RZ, 0x7610, R239 ;  /* 0x00007610ffef7816 */ /* 0x002fe200000000ef */
[----:B------:R-:W-:Y:S02]  /*5fe0*/  IMAD.X R55, R109, 0x1, R50, P1 ;  /* 0x000000016d377824 */ /* 0x000fe400008e0632 */
[----:B----4-:R1:W-:Y:S04]  /*5ff0*/  STS.U16 [R251+UR4+0x8600], R252 ;  /* 0x008600fcfb007988 */ /* 0x0103e80008000404 */
[----:B------:R4:W2:Y:S01]  /*6000*/  @!P0 LDG.E.U16 R239, desc[UR10][R56.64] ;  /* 0x0000000a38ef8981 */ /* 0x0008a2000c1e1500 */
[----:B0-----:R-:W-:-:S03]  /*6010*/  IADD3 R52, P1, PT, R102, R3, RZ ;  /* 0x0000000366347210 */ /* 0x001fc60007f3e0ff */
[----:B-----5:R0:W-:Y:S01]  /*6020*/  STS.U16 [R251+UR4+0x8400], R53 ;  /* 0x00840035fb007988 */ /* 0x0201e20008000404 */
[----:B-1----:R-:W-:Y:S02]  /*6030*/  PRMT R252, RZ, 0x7610, R252 ;  /* 0x00007610fffc7816 */ /* 0x002fe400000000fc */
[----:B----4-:R-:W-:-:S04]  /*6040*/  PRMT R56, RZ, 0x7610, R56 ;  /* 0x00007610ff387816 */ /* 0x010fc80000000038 */
[----:B------:R-:W4:Y:S01]  /*6050*/  @!P0 LDG.E.U16 R252, desc[UR10][R54.64] ;  /* 0x0000000a36fc8981 */ /* 0x000f22000c1e1500 */
[----:B0-----:R-:W-:-:S05]  /*6060*/  IMAD.X R53, R101, 0x1, R50, P1 ;  /* 0x0000000165357824 */ /* 0x001fca00008e0632 */
[----:B------:R0:W5:Y:S01]  /*6070*/  @!P0 LDG.E.U16 R56, desc[UR10][R52.64] ;  /* 0x0000000a34388981 */ /* 0x000162000c1e1500 */
[----:B------:R-:W1:Y:S01]  /*6080*/  S2R R57, SR_TID.X ;  /* 0x0000000000397919 */ /* 0x000e620000002100 */
[----:B------:R-:W-:Y:S01]  /*6090*/  IMAD.SHL.U32 R247, R247, 0x2, RZ ;  /* 0x00000002f7f77824 */ /* 0x000fe200078e00ff */
[----:B0-----:R-:W-:-:S04]  /*60a0*/  SHF.R.S32.HI R52, RZ, 0x7, R193 ;  /* 0x00000007ff347819 */ /* 0x001fc800000114c1 */
[----:B------:R-:W-:Y:S01]  /*60b0*/  SGXT R52, R52, 0x1 ;  /* 0x000000013434781a */ /* 0x000fe20000000200 */
[----:B------:R-:W0:Y:S03]  /*60c0*/  S2UR UR7, SR_CgaCtaId ;  /* 0x00000000000779c3 */ /* 0x000e260000008800 */
[----:B------:R-:W-:Y:S01]  /*60d0*/  LOP3.LUT R247, R247, 0x110, R52, 0x78, !PT ;  /* 0x00000110f7f77812 */ /* 0x000fe200078e7834 */
[----:B------:R0:W-:Y:S01]  /*60e0*/  STS.U16 [R251+UR4+0x8c00], R240 ;  /* 0x008c00f0fb007988 */ /* 0x0001e20008000404 */
[C---:B-1----:R-:W-:Y:S02]  /*60f0*/  LOP3.LUT R53, R57.reuse, 0x7f, RZ, 0xc0, !PT ;  /* 0x0000007f39357812 */ /* 0x042fe400078ec0ff */
[----:B------:R-:W-:Y:S01]  /*6100*/  SHF.R.S32.HI R55, RZ, 0x7, R57 ;  /* 0x00000007ff377819 */ /* 0x000fe20000011439 */
[----:B------:R-:W-:Y:S02]  /*6110*/  IMAD.SHL.U32 R52, R57, 0x8, RZ ;  /* 0x0000000839347824 */ /* 0x000fe400078e00ff */
[----:B------:R-:W-:Y:S01]  /*6120*/  IMAD.SHL.U32 R54, R53, 0x2, RZ ;  /* 0x0000000235367824 */ /* 0x000fe200078e00ff */
[----:B------:R-:W-:-:S02]  /*6130*/  SGXT R53, R55, 0x1 ;  /* 0x000000013735781a */ /* 0x000fc40000000200 */
[----:B------:R-:W-:Y:S02]  /*6140*/  LOP3.LUT R52, R52, 0x30, RZ, 0xc0, !PT ;  /* 0x0000003034347812 */ /* 0x000fe400078ec0ff */
[----:B0-----:R-:W-:Y:S02]  /*6150*/  LOP3.LUT R240, R54, 0x110, R53, 0x78, !PT ;  /* 0x0000011036f07812 */ /* 0x001fe400078e7835 */
[----:B------:R-:W-:-:S05]  /*6160*/  LOP3.LUT R53, R57, 0x7, RZ, 0xc0, !PT ;  /* 0x0000000739357812 */ /* 0x000fca00078ec0ff */
[----:B------:R-:W-:Y:S02]  /*6170*/  IMAD R55, R53, 0x40, R52 ;  /* 0x0000004035377824 */ /* 0x000fe400078e0234 */
[----:B------:R-:W-:Y:S02]  /*6180*/  IMAD.SHL.U32 R52, R57, 0x2, RZ ;  /* 0x0000000239347824 */ /* 0x000fe400078e00ff */
[----:B------:R-:W-:Y:S01]  /*6190*/  IMAD.SHL.U32 R193, R53, 0x10, RZ ;  /* 0x0000001035c17824 */ /* 0x000fe200078e00ff */
[----:B------:R0:W-:Y:S02]  /*61a0*/  STS.U16 [R251+UR4+0x8a00], R195 ;  /* 0x008a00c3fb007988 */ /* 0x0001e40008000404 */
[--C-:B------:R-:W-:Y:S01]  /*61b0*/  LOP3.LUT R54, R55, 0x10, R52.reuse, 0x78, !PT ;  /* 0x0000001037367812 */ /* 0x100fe200078e7834 */
[----:B------:R-:W-:Y:S01]  /*61c0*/  UMOV UR6, 0x400 ;  /* 0x0000040000067882 */ /* 0x000fe20000000000 */
[----:B0-----:R-:W-:Y:S02]  /*61d0*/  LOP3.LUT R195, R193, 0x30, R52, 0x78, !PT ;  /* 0x00000030c1c37812 */ /* 0x001fe400078e7834 */
[----:B------:R-:W-:Y:S01]  /*61e0*/  LOP3.LUT R52, R57, 0xe0, RZ, 0xc0, !PT ;  /* 0x000000e039347812 */ /* 0x000fe200078ec0ff */
[----:B------:R-:W-:-:S04]  /*61f0*/  ULEA UR6, UR7, UR6, 0x18 ;  /* 0x0000000607067291 */ /* 0x000fc8000f8ec0ff */
[----:B------:R-:W-:Y:S01]  /*6200*/  IMAD R52, R53, 0x4, R52 ;  /* 0x0000000435347824 */ /* 0x000fe200078e0234 */
[----:B------:R-:W-:-:S03]  /*6210*/  LOP3.LUT R53, R240, 0x40, RZ, 0x3c, !PT ;  /* 0x00000040f0357812 */ /* 0x000fc600078e3cff */
[----:B------:R-:W-:Y:S01]  /*6220*/  IMAD.U32 R195, R52, 0x40, R195 ;  /* 0x0000004034c37824 */ /* 0x000fe200078e00c3 */
[C---:B------:R-:W-:Y:S01]  /*6230*/  LOP3.LUT R52, R240.reuse, 0x20, RZ, 0x3c, !PT ;  /* 0x00000020f0347812 */ /* 0x040fe200078e3cff */
[----:B------:R-:W-:Y:S04]  /*6240*/  STS.U16 [R251+UR4+0x8e00], R241 ;  /* 0x008e00f1fb007988 */ /* 0x000fe80008000404 */
        /* <DEDUP_REMOVED lines=15> */
[----:B------:R-:W-:Y:S04]  /*6340*/  STS.U16 [R247+UR4], R230 ;  /* 0x000000e6f7007988 */ /* 0x000fe80008000404 */
[----:B------:R-:W-:Y:S04]  /*6350*/  STS.U16 [R247+UR4+0x800], R229 ;  /* 0x000800e5f7007988 */ /* 0x000fe80008000404 */
[----:B------:R-:W-:Y:S04]  /*6360*/  STS.U16 [R247+UR4+0x1000], R228 ;  /* 0x001000e4f7007988 */ /* 0x000fe80008000404 */
[----:B------:R-:W-:Y:S04]  /*6370*/  STS.U16 [R247+UR4+0x1800], R227 ;  /* 0x001800e3f7007988 */ /* 0x000fe80008000404 */
[----:B------:R-:W-:Y:S04]  /*6380*/  STS.U16 [R247+UR4+0x2000], R226 ;  /* 0x002000e2f7007988 */ /* 0x000fe80008000404 */
[----:B---3--:R-:W-:Y:S04]  /*6390*/  STS.U16 [R247+UR4+0x2800], R208 ;  /* 0x002800d0f7007988 */ /* 0x008fe80008000404 */
        /* <DEDUP_REMOVED lines=19> */
[----:B------:R0:W-:Y:S04]  /*64d0*/  STS.U16 [R53+UR6+0x5400], R205 ;  /* 0x005400cd35007988 */ /* 0x0001e80008000406 */
[----:B------:R-:W-:Y:S01]  /*64e0*/  STS.U16 [R53+UR6+0x4c00], R206 ;  /* 0x004c00ce35007988 */ /* 0x000fe20008000406 */
[----:B0-----:R-:W-:-:S03]  /*64f0*/  LOP3.LUT R205, R240, 0x60, RZ, 0x3c, !PT ;  /* 0x00000060f0cd7812 */ /* 0x001fc600078e3cff */
        /* <DEDUP_REMOVED lines=26> */
[----:B--2---:R-:W-:Y:S04]  /*66a0*/  STS.U16 [R205+UR6+0x2e00], R238 ;  /* 0x002e00eecd007988 */ /* 0x004fe80008000406 */
[----:B------:R-:W-:Y:S04]  /*66b0*/  STS.U16 [R205+UR6+0x3600], R239 ;  /* 0x003600efcd007988 */ /* 0x000fe80008000406 */
[----:B----4-:R-:W-:Y:S04]  /*66c0*/  STS.U16 [R205+UR6+0x3e00], R252 ;  /* 0x003e00fccd007988 */ /* 0x010fe80008000406 */
[----:B-----5:R-:W-:Y:S01]  /*66d0*/  STS.U16 [R205+UR6+0x4600], R56 ;  /* 0x00460038cd007988 */ /* 0x020fe20008000406 */
[----:B------:R-:W-:Y:S01]  /*66e0*/  BAR.SYNC.DEFER_BLOCKING 0x0 ;  /* 0x0000000000007b1d */ /* 0x000fe20000010000 */
[----:B------:R-:W-:-:S05]  /*66f0*/  IMAD.SHL.U32 R193, R57, 0x20, RZ ;  /* 0x0000002039c17824 */ /* 0x000fca00078e00ff */
[----:B------:R-:W-:-:S05]  /*6700*/  LOP3.LUT R193, R54, 0x200, R193, 0xf8, !PT ;  /* 0x0000020036c17812 */ /* 0x000fca00078ef8c1 */
[----:B------:R-:W-:Y:S04]  /*6710*/  LDSM.16.MT88.4 R52, [R193+UR6+0x8000] ;  /* 0x00800006c134783b */ /* 0x000fe80008004200 */
[----:B------:R-:W1:Y:S04]  /*6720*/  LDSM.16.M88.4 R60, [R195+UR6] ;  /* 0x00000006c33c783b */ /* 0x000e680008000200 */
[----:B------:R-:W2:Y:S01]  /*6730*/  LDSM.16.M88.4 R80, [R195+UR6+0x4000] ;  /* 0x00400006c350783b */ /* 0x000ea20008000200 */
[----:B0-----:R-:W-:-:S03]  /*6740*/  LOP3.LUT R192, R193, 0x20, RZ, 0x3c, !PT ;  /* 0x00000020c1c07812 */ /* 0x001fc600078e3cff */
[----:B------:R-:W-:Y:S04]  /*6750*/  LDSM.16.MT88.4 R68, [R193+UR6+0x8400] ;  /* 0x00840006c144783b */ /* 0x000fe80008004200 */
[----:B------:R-:W0:Y:S01]  /*6760*/  LDSM.16.MT88.4 R56, [R192+UR6+0x8000] ;  /* 0x00800006c038783b */ /* 0x000e220008004200 */
[----:B------:R-:W-:-:S03]  /*6770*/  LOP3.LUT R194, R195, 0x40, RZ, 0x3c, !PT ;  /* 0x00000040c3c27812 */ /* 0x000fc600078e3cff */
[----:B------:R-:W-:Y:S01]  /*6780*/  LDSM.16.MT88.4 R88, [R193+UR6+0x8800] ;  /* 0x00880006c158783b */ /* 0x000fe20008004200 */
[C---:B-1----:R-:W-:Y:S08]  /*6790*/  HMMA.16816.F32.BF16 R72, R52.reuse, R60, R72 ;  /* 0x0000003c3448723c */ /* 0x042ff00000041848 */
[----:B--2---:R-:W-:Y:S01]  /*67a0*/  HMMA.16816.F32.BF16 R52, R52, R80, R64 ;  /* 0x000000503434723c */ /* 0x004fe20000041840 */
[----:B------:R-:W1:Y:S07]  /*67b0*/  LDSM.16.MT88.4 R64, [R192+UR6+0x8400] ;  /* 0x00840006c040783b */ /* 0x000e6e0008004200 */
[C---:B0-----:R-:W-:Y:S08]  /*67c0*/  HMMA.16816.F32.BF16 R76, R56.reuse, R60, R76 ;  /* 0x0000003c384c723c */ /* 0x041ff0000004184c */
[----:B------:R-:W-:Y:S01]  /*67d0*/  HMMA.16816.F32.BF16 R84, R56, R80, R84 ;  /* 0x000000503854723c */ /* 0x000fe20000041854 */
[----:B------:R-:W0:Y:S07]  /*67e0*/  LDSM.16.M88.4 R56, [R194+UR6] ;  /* 0x00000006c238783b */ /* 0x000e2e0008000200 */
[C---:B------:R-:W-:Y:S08]  /*67f0*/  HMMA.16816.F32.BF16 R72, R68.reuse, R62, R72 ;  /* 0x0000003e4448723c */ /* 0x040ff00000041848 */
[----:B------:R-:W-:Y:S01]  /*6800*/  HMMA.16816.F32.BF16 R68, R68, R82, R52 ;  /* 0x000000524444723c */ /* 0x000fe20000041834 */
[----:B------:R-:W2:Y:S07]  /*6810*/  LDSM.16.M88.4 R52, [R194+UR6+0x4000] ;  /* 0x00400006c234783b */ /* 0x000eae0008000200 */
[C---:B-1----:R-:W-:Y:S01]  /*6820*/  HMMA.16816.F32.BF16 R60, R64.reuse, R62, R76 ;  /* 0x0000003e403c723c */ /* 0x042fe2000004184c */
[----:B------:R-:W1:Y:S07]  /*6830*/  LDSM.16.MT88.4 R76, [R192+UR6+0x8800] ;  /* 0x00880006c04c783b */ /* 0x000e6e0008004200 */
[----:B------:R-:W-:Y:S01]  /*6840*/  HMMA.16816.F32.BF16 R64, R64, R82, R84 ;  /* 0x000000524040723c */ /* 0x000fe20000041854 */
[----:B------:R-:W3:Y:S04]  /*6850*/  LDSM.16.MT88.4 R84, [R193+UR6+0x8c00] ;  /* 0x008c0006c154783b */ /* 0x000ee80008004200 */
[----:B------:R-:W4:Y:S03]  /*6860*/  LDSM.16.MT88.4 R80, [R192+UR6+0x8c00] ;  /* 0x008c0006c050783b */ /* 0x000f260008004200 */
[C---:B0-----:R-:W-:Y:S08]  /*6870*/  HMMA.16816.F32.BF16 R72, R88.reuse, R56, R72 ;  /* 0x000000385848723c */ /* 0x041ff00000041848 */
[----:B--2---:R-:W-:Y:S01]  /*6880*/  HMMA.16816.F32.BF16 R88, R88, R52, R68 ;  /* 0x000000345858723c */ /* 0x004fe20000041844 */
[----:B------:R-:W-:Y:S07]  /*6890*/  LDSM.16.M88.4 R68, [R195+UR6+0x80] ;  /* 0x00008006c344783b */ /* 0x000fee0008000200 */
[C---:B-1----:R-:W-:Y:S08]  /*68a0*/  HMMA.16816.F32.BF16 R60, R76.reuse, R56, R60 ;  /* 0x000000384c3c723c */ /* 0x042ff0000004183c */
[----:B------:R-:W-:Y:S01]  /*68b0*/  HMMA.16816.F32.BF16 R76, R76, R52, R64 ;  /* 0x000000344c4c723c */ /* 0x000fe20000041840 */
[----:B------:R-:W0:Y:S01]  /*68c0*/  LDSM.16.MT88.4 R64, [R193+UR6+0x9000] ;  /* 0x00900006c140783b */ /* 0x000e220008004200 */
[----:B------:R-:W-:-:S06]  /*68d0*/  IMAD.MOV.U32 R52, RZ, RZ, R92 ;  /* 0x000000ffff347224 */ /* 0x000fcc00078e005c */
[----:B---3--:R-:W-:Y:S01]  /*68e0*/  HMMA.16816.F32.BF16 R72, R84, R58, R72 ;  /* 0x0000003a5448723c */ /* 0x008fe20000041848 */
[----:B------:R-:W-:-:S07]  /*68f0*/  IMAD.MOV.U32 R53, RZ, RZ, R51 ;  /* 0x000000ffff357224 */ /* 0x000fce00078e0033 */
[----:B------:R-:W-:Y:S01]  /*6900*/  HMMA.16816.F32.BF16 R88, R84, R54, R88 ;  /* 0x000000365458723c */ /* 0x000fe20000041858 */
[----:B------:R-:W1:Y:S01]  /*6910*/  LDSM.16.M88.4 R84, [R195+UR6+0x4080] ;  /* 0x00408006c354783b */ /* 0x000e620008000200 */
[----:B------:R-:W-:Y:S02]  /*6920*/  IMAD.MOV.U32 R200, RZ, RZ, R94 ;  /* 0x000000ffffc87224 */ /* 0x000fe400078e005e */
[----:B------:R-:W-:-:S04]  /*6930*/  IMAD.WIDE R52, R174, 0x2, R52 ;  /* 0x00000002ae347825 */ /* 0x000fc800078e0234 */
[C---:B----4-:R-:W-:Y:S01]  /*6940*/  HMMA.16816.F32.BF16 R60, R80.reuse, R58, R60 ;  /* 0x0000003a503c723c */ /* 0x050fe2000004183c */
[----:B------:R-:W-:Y:S01]  /*6950*/  IMAD.MOV.U32 R94, RZ, RZ, R96 ;  /* 0x000000ffff5e7224 */ /* 0x000fe200078e0060 */
[----:B------:R-:W2:Y:S01]  /*6960*/  LDSM.16.MT88.4 R56, [R192+UR6+0x9000] ;  /* 0x00900006c038783b */ /* 0x000ea20008004200 */
[----:B------:R-:W-:Y:S02]  /*6970*/  IMAD.MOV.U32 R96, RZ, RZ, R98 ;  /* 0x000000ffff607224 */ /* 0x000fe400078e0062 */
[----:B------:R-:W-:Y:S02]  /*6980*/  IMAD.MOV.U32 R92, RZ, RZ, R52 ;  /* 0x000000ffff5c7224 */ /* 0x000fe400078e0034 */
[----:B------:R-:W-:Y:S02]  /*6990*/  IMAD.MOV.U32 R51, RZ, RZ, R53 ;  /* 0x000000ffff337224 */ /* 0x000fe400078e0035 */
[----:B------:R-:W-:Y:S01]  /*69a0*/  IMAD.WIDE R52, R174, 0x2, R96 ;  /* 0x00000002ae347825 */ /* 0x000fe200078e0260 */
[----:B------:R-:W-:Y:S03]  /*69b0*/  HMMA.16816.F32.BF16 R76, R80, R54, R76 ;  /* 0x00000036504c723c */ /* 0x000fe6000004184c */
[----:B------:R-:W-:-:S02]  /*69c0*/  IMAD.MOV.U32 R98, RZ, RZ, R52 ;  /* 0x000000ffff627224 */ /* 0x000fc400078e0034 */
[----:B------:R-:W-:Y:S02]  /*69d0*/  IMAD.MOV.U32 R97, RZ, RZ, R53 ;  /* 0x000000ffff617224 */ /* 0x000fe400078e0035 */
[----:B------:R-:W-:Y:S02]  /*69e0*/  IMAD.MOV.U32 R52, RZ, RZ, R100 ;  /* 0x000000ffff347224 */ /* 0x000fe400078e0064 */
[----:B------:R-:W-:Y:S02]  /*69f0*/  IMAD.MOV.U32 R53, RZ, RZ, R99 ;  /* 0x000000ffff357224 */ /* 0x000fe400078e0063 */
[----:B------:R-:W-:Y:S02]  /*6a00*/  IMAD.MOV.U32 R54, RZ, RZ, R102 ;  /* 0x000000ffff367224 */ /* 0x000fe400078e0066 */
[----:B------:R-:W-:Y:S02]  /*6a10*/  IMAD.MOV.U32 R55, RZ, RZ, R101 ;  /* 0x000000ffff377224 */ /* 0x000fe400078e0065 */
[----:B------:R-:W-:-:S02]  /*6a20*/  IMAD.MOV.U32 R81, RZ, RZ, R103 ;  /* 0x000000ffff517224 */ /* 0x000fc400078e0067 */
[----:B------:R-:W-:-:S04]  /*6a30*/  IMAD.WIDE R100, R174, 0x2, R52 ;  /* 0x00000002ae647825 */ /* 0x000fc800078e0234 */
[----:B------:R-:W-:Y:S02]  /*6a40*/  IMAD.WIDE R102, R174, 0x2, R54 ;  /* 0x00000002ae667825 */ /* 0x000fe400078e0236 */
[----:B------:R-:W3:Y:S02]  /*6a50*/  LDSM.16.MT88.4 R52, [R193+UR6+0x9400] ;  /* 0x00940006c134783b */ /* 0x000ee40008004200 */
[----:B------:R-:W-:-:S04]  /*6a60*/  IMAD.MOV.U32 R80, RZ, RZ, R104 ;  /* 0x000000ffff507224 */ /* 0x000fc800078e0068 */
[----:B------:R-:W-:-:S04]  /*6a70*/  IMAD.WIDE R80, R174, 0x2, R80 ;  /* 0x00000002ae507825 */ /* 0x000fc800078e0250 */
[----:B------:R-:W-:Y:S02]  /*6a80*/  IMAD.MOV.U32 R104, RZ, RZ, R80 ;  /* 0x000000ffff687224 */ /* 0x000fe400078e0050 */
[----:B------:R-:W-:Y:S02]  /*6a90*/  IMAD.MOV.U32 R80, RZ, RZ, R106 ;  /* 0x000000ffff507224 */ /* 0x000fe400078e006a */
[----:B------:R-:W-:Y:S02]  /*6aa0*/  IMAD.MOV.U32 R106, RZ, RZ, R108 ;  /* 0x000000ffff6a7224 */ /* 0x000fe400078e006c */
[----:B------:R-:W-:Y:S02]  /*6ab0*/  IMAD.MOV.U32 R99, RZ, RZ, R101 ;  /* 0x000000ffff637224 */ /* 0x000fe400078e0065 */
[----:B------:R-:W-:Y:S02]  /*6ac0*/  IMAD.MOV.U32 R108, RZ, RZ, R110 ;  /* 0x000000ffff6c7224 */ /* 0x000fe400078e006e */
[----:B------:R-:W-:Y:S01]  /*6ad0*/  IMAD.MOV.U32 R101, RZ, RZ, R103 ;  /* 0x000000ffff657224 */ /* 0x000fe200078e0067 */
[----:B0-----:R-:W-:Y:S01]  /*6ae0*/  HMMA.16816.F32.BF16 R72, R64, R68, R72 ;  /* 0x000000444048723c */ /* 0x001fe20000041848 */
[----:B------:R-:W-:-:S02]  /*6af0*/  IMAD.MOV.U32 R103, RZ, RZ, R81 ;  /* 0x000000ffff677224 */ /* 0x000fc400078e0051 */
[----:B------:R-:W-:-:S05]  /*6b00*/  IMAD.MOV.U32 R81, RZ, RZ, R105 ;  /* 0x000000ffff517224 */ /* 0x000fca00078e0069 */
[----:B-1----:R-:W-:Y:S01]  /*6b10*/  HMMA.16816.F32.BF16 R88, R64, R84, R88 ;  /* 0x000000544058723c */ /* 0x002fe20000041858 */
[----:B------:R-:W-:-:S04]  /*6b20*/  IMAD.WIDE R66, R174, 0x2, R106 ;  /* 0x00000002ae427825 */ /* 0x000fc800078e026a */
[----:B------:R-:W-:-:S04]  /*6b30*/  IMAD.WIDE R64, R174, 0x2, R108 ;  /* 0x00000002ae407825 */ /* 0x000fc800078e026c */
[----:B------:R-:W-:-:S04]  /*6b40*/  IMAD.WIDE R80, R174, 0x2, R80 ;  /* 0x00000002ae507825 */ /* 0x000fc800078e0250 */
[----:B------:R-:W-:Y:S02]  /*6b50*/  IMAD.MOV.U32 R108, RZ, RZ, R66 ;  /* 0x000000ffff6c7224 */ /* 0x000fe400078e0042 */
[----:B------:R-:W-:Y:S02]  /*6b60*/  IMAD.MOV.U32 R107, RZ, RZ, R67 ;  /* 0x000000ffff6b7224 */ /* 0x000fe400078e0043 */
[----:B------:R-:W-:Y:S02]  /*6b70*/  IMAD.MOV.U32 R110, RZ, RZ, R64 ;  /* 0x000000ffff6e7224 */ /* 0x000fe400078e0040 */
[----:B------:R-:W-:Y:S02]  /*6b80*/  IMAD.MOV.U32 R109, RZ, RZ, R65 ;  /* 0x000000ffff6d7224 */ /* 0x000fe400078e0041 */
[----:B------:R-:W0:Y:S01]  /*6b90*/  LDSM.16.MT88.4 R64, [R192+UR6+0x9400] ;  /* 0x00940006c040783b */ /* 0x000e220008004200 */
[----:B------:R-:W-:Y:S01]  /*6ba0*/  IMAD.MOV.U32 R106, RZ, RZ, R80 ;  /* 0x000000ffff6a7224 */ /* 0x000fe200078e0050 */
[----:B--2---:R-:W-:Y:S01]  /*6bb0*/  HMMA.16816.F32.BF16 R60, R56, R68, R60 ;  /* 0x00000044383c723c */ /* 0x004fe2000004183c */
[----:B------:R-:W-:-:S02]  /*6bc0*/  IMAD.MOV.U32 R80, RZ, RZ, R112 ;  /* 0x000000ffff507224 */ /* 0x000fc400078e0070 */
[----:B------:R-:W-:Y:S02]  /*6bd0*/  IMAD.MOV.U32 R112, RZ, RZ, R114 ;  /* 0x000000ffff707224 */ /* 0x000fe400078e0072 */
[----:B------:R-:W-:Y:S02]  /*6be0*/  IMAD.MOV.U32 R68, RZ, RZ, R116 ;  /* 0x000000ffff447224 */ /* 0x000fe400078e0074 */
[----:B------:R-:W-:Y:S02]  /*6bf0*/  IMAD.MOV.U32 R69, RZ, RZ, R115 ;  /* 0x000000ffff457224 */ /* 0x000fe400078e0073 */
[----:B------:R-:W-:-:S04]  /*6c00*/  IMAD.WIDE R114, R174, 0x2, R112 ;  /* 0x00000002ae727825 */ /* 0x000fc800078e0270 */
[----:B------:R-:W-:Y:S02]  /*6c10*/  IMAD.MOV.U32 R105, RZ, RZ, R81 ;  /* 0x000000ffff697224 */ /* 0x000fe400078e0051 */
[----:B------:R-:W-:Y:S01]  /*6c20*/  IMAD.WIDE R68, R174, 0x2, R68 ;  /* 0x00000002ae447825 */ /* 0x000fe200078e0244 */
[----:B------:R-:W-:Y:S03]  /*6c30*/  HMMA.16816.F32.BF16 R76, R56, R84, R76 ;  /* 0x00000054384c723c */ /* 0x000fe6000004184c */
[----:B------:R-:W-:Y:S02]  /*6c40*/  IMAD.MOV.U32 R81, RZ, RZ, R111 ;  /* 0x000000ffff517224 */ /* 0x000fe400078e006f */
[----:B------:R-:W-:Y:S02]  /*6c50*/  IMAD.MOV.U32 R113, RZ, RZ, R115 ;  /* 0x000000ffff717224 */ /* 0x000fe400078e0073 */
[----:B------:R-:W-:-:S02]  /*6c60*/  IMAD.MOV.U32 R116, RZ, RZ, R68 ;  /* 0x000000ffff747224 */ /* 0x000fc400078e0044 */
[----:B------:R-:W-:Y:S02]  /*6c70*/  IMAD.MOV.U32 R115, RZ, RZ, R69 ;  /* 0x000000ffff737224 */ /* 0x000fe400078e0045 */
[----:B------:R-:W-:-:S04]  /*6c80*/  IMAD.WIDE R80, R174, 0x2, R80 ;  /* 0x00000002ae507825 */ /* 0x000fc800078e0250 */
[----:B------:R-:W-:Y:S02]  /*6c90*/  IMAD.MOV.U32 R56, RZ, RZ, R118 ;  /* 0x000000ffff387224 */ /* 0x000fe400078e0076 */
[----:B------:R-:W-:Y:S02]  /*6ca0*/  IMAD.MOV.U32 R57, RZ, RZ, R117 ;  /* 0x000000ffff397224 */ /* 0x000fe400078e0075 */
[----:B------:R-:W-:Y:S02]  /*6cb0*/  IMAD.MOV.U32 R68, RZ, RZ, R120 ;  /* 0x000000ffff447224 */ /* 0x000fe400078e0078 */
[----:B------:R-:W-:Y:S01]  /*6cc0*/  IMAD.MOV.U32 R69, RZ, RZ, R119 ;  /* 0x000000ffff457224 */ /* 0x000fe200078e0077 */
[----:B---3--:R-:W-:Y:S01]  /*6cd0*/  HMMA.16816.F32.BF16 R88, R52, R86, R88 ;  /* 0x000000563458723c */ /* 0x008fe20000041858 */
[----:B------:R-:W-:Y:S02]  /*6ce0*/  IMAD.MOV.U32 R112, RZ, RZ, R80 ;  /* 0x000000ffff707224 */ /* 0x000fe400078e0050 */
[----:B------:R-:W-:-:S02]  /*6cf0*/  IMAD.MOV.U32 R111, RZ, RZ, R81 ;  /* 0x000000ffff6f7224 */ /* 0x000fc400078e0051 */
[----:B------:R-:W-:-:S03]  /*6d00*/  IMAD.WIDE R68, R174, 0x2, R68 ;  /* 0x00000002ae447825 */ /* 0x000fc600078e0244 */
[----:B------:R-:W-:Y:S01]  /*6d10*/  HMMA.16816.F32.BF16 R80, R52, R70, R72 ;  /* 0x000000463450723c */ /* 0x000fe20000041848 */
[----:B------:R-:W-:Y:S01]  /*6d20*/  IMAD.WIDE R118, R174, 0x2, R56 ;  /* 0x00000002ae767825 */ /* 0x000fe200078e0238 */
[----:B------:R-:W-:Y:S04]  /*6d30*/  LDSM.16.MT88.4 R72, [R193+UR6+0x9800] ;  /* 0x00980006c148783b */ /* 0x000fe80008004200 */
[----:B------:R-:W1:Y:S01]  /*6d40*/  LDSM.16.M88.4 R56, [R194+UR6+0x80] ;  /* 0x00008006c238783b */ /* 0x000e620008000200 */
[----:B------:R-:W-:-:S03]  /*6d50*/  IMAD.MOV.U32 R120, RZ, RZ, R68 ;  /* 0x000000ffff787224 */ /* 0x000fc600078e0044 */
[----:B------:R-:W2:Y:S01]  /*6d60*/  LDSM.16.M88.4 R52, [R194+UR6+0x4080] ;  /* 0x00408006c234783b */ /* 0x000ea20008000200 */
[----:B------:R-:W-:-:S04]  /*6d70*/  IMAD.WIDE R198, R174, 0x2, R94 ;  /* 0x00000002aec67825 */ /* 0x000fc800078e025e */
[----:B------:R-:W-:Y:S02]  /*6d80*/  IMAD.MOV.U32 R68, RZ, RZ, R122 ;  /* 0x000000ffff447224 */ /* 0x000fe400078e007a */
[----:B------:R-:W-:Y:S02]  /*6d90*/  IMAD.MOV.U32 R122, RZ, RZ, R124 ;  /* 0x000000ffff7a7224 */ /* 0x000fe400078e007c */
[----:B------:R-:W-:Y:S02]  /*6da0*/  IMAD.MOV.U32 R96, RZ, RZ, R198 ;  /* 0x000000ffff607224 */ /* 0x000fe400078e00c6 */
[----:B------:R-:W-:Y:S02]  /*6db0*/  IMAD.MOV.U32 R95, RZ, RZ, R199 ;  /* 0x000000ffff5f7224 */ /* 0x000fe400078e00c7 */
[----:B------:R-:W-:Y:S02]  /*6dc0*/  IMAD.MOV.U32 R124, RZ, RZ, R126 ;  /* 0x000000ffff7c7224 */ /* 0x000fe400078e007e */
[----:B------:R-:W-:-:S04]  /*6dd0*/  IMAD.WIDE R198, R174, 0x2, R122 ;  /* 0x00000002aec67825 */ /* 0x000fc800078e027a */
[----:B------:R-:W-:Y:S02]  /*6de0*/  IMAD.MOV.U32 R117, RZ, RZ, R119 ;  /* 0x000000ffff757224 */ /* 0x000fe400078e0077 */
[----:B------:R-:W-:-:S04]  /*6df0*/  IMAD.WIDE R84, R174, 0x2, R124 ;  /* 0x00000002ae547825 */ /* 0x000fc800078e027c */
[----:B------:R-:W-:Y:S02]  /*6e00*/  IMAD.MOV.U32 R119, RZ, RZ, R69 ;  /* 0x000000ffff777224 */ /* 0x000fe400078e0045 */
[----:B------:R-:W-:Y:S02]  /*6e10*/  IMAD.MOV.U32 R124, RZ, RZ, R198 ;  /* 0x000000ffff7c7224 */ /* 0x000fe400078e00c6 */
[----:B------:R-:W-:Y:S02]  /*6e20*/  IMAD.MOV.U32 R69, RZ, RZ, R121 ;  /* 0x000000ffff457224 */ /* 0x000fe400078e0079 */
[----:B------:R-:W-:Y:S02]  /*6e30*/  IMAD.MOV.U32 R198, RZ, RZ, R128 ;  /* 0x000000ffffc67224 */ /* 0x000fe400078e0080 */
[----:B------:R-:W-:Y:S02]  /*6e40*/  IMAD.MOV.U32 R128, RZ, RZ, R130 ;  /* 0x000000ffff807224 */ /* 0x000fe400078e0082 */
[----:B------:R-:W-:-:S02]  /*6e50*/  IMAD.MOV.U32 R130, RZ, RZ, R132 ;  /* 0x000000ffff827224 */ /* 0x000fc400078e0084 */
[C---:B------:R-:W-:Y:S01]  /*6e60*/  IMAD.WIDE R68, R174.reuse, 0x2, R68 ;  /* 0x00000002ae447825 */ /* 0x040fe200078e0244 */
[C---:B0-----:R-:W-:Y:S03]  /*6e70*/  HMMA.16816.F32.BF16 R60, R64.reuse, R70, R60 ;  /* 0x00000046403c723c */ /* 0x041fe6000004183c */
[----:B------:R-:W-:Y:S02]  /*6e80*/  IMAD.MOV.U32 R126, RZ, RZ, R84 ;  /* 0x000000ffff7e7224 */ /* 0x000fe400078e0054 */
[----:B------:R-:W-:Y:S02]  /*6e90*/  IMAD.MOV.U32 R125, RZ, RZ, R85 ;  /* 0x000000ffff7d7224 */ /* 0x000fe400078e0055 */
[----:B------:R-:W-:Y:S01]  /*6ea0*/  IMAD.WIDE R84, R174, 0x2, R130 ;  /* 0x00000002ae547825 */ /* 0x000fe200078e0282 */
[----:B------:R-:W-:Y:S01]  /*6eb0*/  HMMA.16816.F32.BF16 R76, R64, R86, R76 ;  /* 0x00000056404c723c */ /* 0x000fe2000004184c */
[----:B------:R-:W-:-:S02]  /*6ec0*/  MOV R67, R135 ;  /* 0x0000008700437202 */ /* 0x000fc40000000f00 */
[----:B------:R-:W-:Y:S02]  /*6ed0*/  IMAD.MOV.U32 R122, RZ, RZ, R68 ;  /* 0x000000ffff7a7224 */ /* 0x000fe400078e0044 */
[----:B------:R-:W-:Y:S02]  /*6ee0*/  IMAD.MOV.U32 R121, RZ, RZ, R69 ;  /* 0x000000ffff797224 */ /* 0x000fe400078e0045 */
[----:B------:R-:W-:Y:S01]  /*6ef0*/  IMAD.MOV.U32 R64, RZ, RZ, R134 ;  /* 0x000000ffff407224 */ /* 0x000fe200078e0086 */
[----:B------:R-:W0:Y:S01]  /*6f00*/  LDSM.16.MT88.4 R68, [R192+UR6+0x9800] ;  /* 0x00980006c044783b */ /* 0x000e220008004200 */
[----:B------:R-:W-:Y:S02]  /*6f10*/  IMAD.MOV.U32 R65, RZ, RZ, R133 ;  /* 0x000000ffff417224 */ /* 0x000fe400078e0085 */
[----:B------:R-:W-:Y:S02]  /*6f20*/  IMAD.MOV.U32 R132, RZ, RZ, R84 ;  /* 0x000000ffff847224 */ /* 0x000fe400078e0054 */
[----:B------:R-:W-:-:S02]  /*6f30*/  IMAD.MOV.U32 R131, RZ, RZ, R85 ;  /* 0x000000ffff837224 */ /* 0x000fc400078e0055 */
[----:B------:R-:W-:Y:S02]  /*6f40*/  IMAD.MOV.U32 R66, RZ, RZ, R136 ;  /* 0x000000ffff427224 */ /* 0x000fe400078e0088 */
[----:B------:R-:W-:Y:S02]  /*6f50*/  IMAD.MOV.U32 R84, RZ, RZ, R138 ;  /* 0x000000ffff547224 */ /* 0x000fe400078e008a */
[----:B------:R-:W-:Y:S02]  /*6f60*/  IMAD.MOV.U32 R85, RZ, RZ, R137 ;  /* 0x000000ffff557224 */ /* 0x000fe400078e0089 */
[----:B------:R-:W-:-:S04]  /*6f70*/  IMAD.WIDE R134, R174, 0x2, R64 ;  /* 0x00000002ae867825 */ /* 0x000fc800078e0240 */
[C---:B------:R-:W-:Y:S01]  /*6f80*/  IMAD.WIDE R136, R174.reuse, 0x2, R66 ;  /* 0x00000002ae887825 */ /* 0x040fe200078e0242 */
[----:B-1----:R-:W-:Y:S01]  /*6f90*/  HMMA.16816.F32.BF16 R80, R72, R56, R80 ;  /* 0x000000384850723c */ /* 0x002fe20000041850 */
[----:B------:R-:W1:Y:S02]  /*6fa0*/  LDSM.16.MT88.4 R64, [R193+UR6+0x9c00] ;  /* 0x009c0006c140783b */ /* 0x000e640008004200 */
[----:B------:R-:W-:-:S04]  /*6fb0*/  IMAD.WIDE R84, R174, 0x2, R84 ;  /* 0x00000002ae547825 */ /* 0x000fc800078e0254 */
[----:B------:R-:W-:Y:S02]  /*6fc0*/  IMAD.MOV.U32 R133, RZ, RZ, R135 ;  /* 0x000000ffff857224 */ /* 0x000fe400078e0087 */
[----:B------:R-:W-:Y:S02]  /*6fd0*/  IMAD.MOV.U32 R135, RZ, RZ, R137 ;  /* 0x000000ffff877224 */ /* 0x000fe400078e0089 */
[----:B------:R-:W-:Y:S02]  /*6fe0*/  IMAD.MOV.U32 R138, RZ, RZ, R84 ;  /* 0x000000ffff8a7224 */ /* 0x000fe400078e0054 */
[----:B------:R-:W-:Y:S02]  /*6ff0*/  IMAD.MOV.U32 R137, RZ, RZ, R85 ;  /* 0x000000ffff897224 */ /* 0x000fe400078e0055 */
[----:B------:R-:W-:Y:S02]  /*7000*/  IMAD.MOV.U32 R84, RZ, RZ, R140 ;  /* 0x000000ffff547224 */ /* 0x000fe400078e008c */
[----:B------:R-:W-:-:S02]  /*7010*/  IMAD.MOV.U32 R85, RZ, RZ, R139 ;  /* 0x000000ffff557224 */ /* 0x000fc400078e008b */
[----:B------:R-:W-:Y:S02]  /*7020*/  IMAD.MOV.U32 R140, RZ, RZ, R142 ;  /* 0x000000ffff8c7224 */ /* 0x000fe400078e008e */
[C---:B------:R-:W-:Y:S01]  /*7030*/  IMAD.WIDE R84, R174.reuse, 0x2, R84 ;  /* 0x00000002ae547825 */ /* 0x040fe200078e0254 */
[----:B--2---:R-:W-:Y:S03]  /*7040*/  HMMA.16816.F32.BF16 R88, R72, R52, R88 ;  /* 0x000000344858723c */ /* 0x004fe60000041858 */
[----:B------:R-:W-:-:S04]  /*7050*/  IMAD.WIDE R74, R174, 0x2, R140 ;  /* 0x00000002ae4a7825 */ /* 0x000fc800078e028c */
[----:B------:R-:W-:Y:S02]  /*7060*/  IMAD.MOV.U32 R140, RZ, RZ, R84 ;  /* 0x000000ffff8c7224 */ /* 0x000fe400078e0054 */
[----:B------:R-:W-:Y:S02]  /*7070*/  IMAD.MOV.U32 R139, RZ, RZ, R85 ;  /* 0x000000ffff8b7224 */ /* 0x000fe400078e0055 */
[----:B------:R-:W2:Y:S01]  /*7080*/  LDSM.16.MT88.4 R84, [R192+UR6+0x9c00] ;  /* 0x009c0006c054783b */ /* 0x000ea20008004200 */
[----:B------:R-:W-:Y:S01]  /*7090*/  IMAD.MOV.U32 R142, RZ, RZ, R144 ;  /* 0x000000ffff8e7224 */ /* 0x000fe200078e0090 */
[----:B0-----:R-:W-:Y:S03]  /*70a0*/  HMMA.16816.F32.BF16 R60, R68, R56, R60 ;  /* 0x00000038443c723c */ /* 0x001fe6000004183c */
[----:B------:R-:W-:-:S04]  /*70b0*/  IMAD.WIDE R72, R174, 0x2, R142 ;  /* 0x00000002ae487825 */ /* 0x000fc800078e028e */
[----:B------:R-:W-:Y:S02]  /*70c0*/  IMAD.MOV.U32 R142, RZ, RZ, R74 ;  /* 0x000000ffff8e7224 */ /* 0x000fe400078e004a */
[----:B------:R-:W-:Y:S02]  /*70d0*/  IMAD.MOV.U32 R74, RZ, RZ, R146 ;  /* 0x000000ffff4a7224 */ /* 0x000fe400078e0092 */
[----:B------:R-:W-:Y:S02]  /*70e0*/  IMAD.MOV.U32 R146, RZ, RZ, R148 ;  /* 0x000000ffff927224 */ /* 0x000fe400078e0094 */
[----:B------:R-:W-:Y:S01]  /*70f0*/  IMAD.MOV.U32 R148, RZ, RZ, R150 ;  /* 0x000000ffff947224 */ /* 0x000fe200078e0096 */
[----:B------:R-:W-:Y:S01]  /*7100*/  HMMA.16816.F32.BF16 R68, R68, R52, R76 ;  /* 0x000000344444723c */ /* 0x000fe2000004184c */
        /* <DEDUP_REMOVED lines=9> */
[----:B------:R-:W-:Y:S02]  /*71a0*/  IMAD.MOV.U32 R77, RZ, RZ, R157 ;  /* 0x000000ffff4d7224 */ /* 0x000fe400078e009d */
[----:B------:R-:W-:Y:S02]  /*71b0*/  IMAD.MOV.U32 R56, RZ, RZ, R154 ;  /* 0x000000ffff387224 */ /* 0x000fe400078e009a */
[----:B------:R-:W-:-:S04]  /*71c0*/  IMAD.WIDE R152, R174, 0x2, R52 ;  /* 0x00000002ae987825 */ /* 0x000fc800078e0234 */
[----:B------:R-:W-:Y:S02]  /*71d0*/  IMAD.MOV.U32 R52, RZ, RZ, R156 ;  /* 0x000000ffff347224 */ /* 0x000fe400078e009c */
[----:B------:R-:W-:Y:S02]  /*71e0*/  IMAD.MOV.U32 R53, RZ, RZ, R155 ;  /* 0x000000ffff357224 */ /* 0x000fe400078e009b */
[----:B------:R-:W-:Y:S02]  /*71f0*/  IMAD.MOV.U32 R144, RZ, RZ, R72 ;  /* 0x000000ffff907224 */ /* 0x000fe400078e0048 */
[----:B------:R-:W-:Y:S02]  /*7200*/  IMAD.MOV.U32 R143, RZ, RZ, R73 ;  /* 0x000000ffff8f7224 */ /* 0x000fe400078e0049 */
[----:B------:R-:W-:Y:S02]  /*7210*/  IMAD.MOV.U32 R158, RZ, RZ, R160 ;  /* 0x000000ffff9e7224 */ /* 0x000fe400078e00a0 */
[----:B------:R-:W-:-:S04]  /*7220*/  IMAD.WIDE R74, R174, 0x2, R74 ;  /* 0x00000002ae4a7825 */ /* 0x000fc800078e024a */
[----:B------:R-:W-:-:S04]  /*7230*/  IMAD.WIDE R72, R174, 0x2, R146 ;  /* 0x00000002ae487825 */ /* 0x000fc800078e0292 */
[----:B------:R-:W-:-:S04]  /*7240*/  IMAD.WIDE R76, R174, 0x2, R76 ;  /* 0x00000002ae4c7825 */ /* 0x000fc800078e024c */
[----:B------:R-:W-:-:S04]  /*7250*/  IMAD.WIDE R154, R174, 0x2, R56 ;  /* 0x00000002ae9a7825 */ /* 0x000fc800078e0238 */
[----:B------:R-:W-:Y:S01]  /*7260*/  IMAD.WIDE R52, R174, 0x2, R52 ;  /* 0x00000002ae347825 */ /* 0x000fe200078e0234 */
[----:B------:R-:W-:-:S03]  /*7270*/  UIADD3 UR5, UPT, UPT, UR5, -0x1, URZ ;  /* 0xffffffff05057890 */ /* 0x000fc6000fffe0ff */
[----:B------:R-:W-:-:S04]  /*7280*/  IMAD.WIDE R56, R174, 0x2, R158 ;  /* 0x00000002ae387825 */ /* 0x000fc800078e029e */
[----:B------:R-:W-:Y:S02]  /*7290*/  IMAD.MOV.U32 R160, RZ, RZ, R162 ;  /* 0x000000ffffa07224 */ /* 0x000fe400078e00a2 */
[----:B------:R-:W-:Y:S02]  /*72a0*/  IMAD.MOV.U32 R146, RZ, RZ, R74 ;  /* 0x000000ffff927224 */ /* 0x000fe400078e004a */
[----:B------:R-:W-:Y:S02]  /*72b0*/  IMAD.MOV.U32 R145, RZ, RZ, R75 ;  /* 0x000000ffff917224 */ /* 0x000fe400078e004b */
[----:B------:R-:W-:Y:S02]  /*72c0*/  IMAD.MOV.U32 R148, RZ, RZ, R72 ;  /* 0x000000ffff947224 */ /* 0x000fe400078e0048 */
[----:B------:R-:W-:Y:S02]  /*72d0*/  IMAD.MOV.U32 R147, RZ, RZ, R73 ;  /* 0x000000ffff937224 */ /* 0x000fe400078e0049 */
[----:B------:R-:W-:Y:S01]  /*72e0*/  IMAD.MOV.U32 R151, RZ, RZ, R153 ;  /* 0x000000ffff977224 */ /* 0x000fe200078e0099 */
[----:B-1----:R-:W-:Y:S01]  /*72f0*/  HMMA.16816.F32.BF16 R72, R64, R58, R80 ;  /* 0x0000003a4048723c */ /* 0x002fe20000041850 */
[----:B------:R-:W-:-:S02]  /*7300*/  IMAD.MOV.U32 R158, RZ, RZ, R76 ;  /* 0x000000ffff9e7224 */ /* 0x000fc400078e004c */
[----:B------:R-:W-:Y:S02]  /*7310*/  IMAD.MOV.U32 R157, RZ, RZ, R77 ;  /* 0x000000ffff9d7224 */ /* 0x000fe400078e004d */
[----:B------:R-:W-:Y:S02]  /*7320*/  IMAD.MOV.U32 R153, RZ, RZ, R155 ;  /* 0x000000ffff997224 */ /* 0x000fe400078e009b */
[----:B------:R-:W-:Y:S01]  /*7330*/  IMAD.MOV.U32 R156, RZ, RZ, R52 ;  /* 0x000000ffff9c7224 */ /* 0x000fe200078e0034 */
[----:B--2---:R-:W-:Y:S01]  /*7340*/  HMMA.16816.F32.BF16 R76, R84, R58, R60 ;  /* 0x0000003a544c723c */ /* 0x004fe2000004183c */
[----:B------:R-:W-:Y:S02]  /*7350*/  IMAD.MOV.U32 R155, RZ, RZ, R53 ;  /* 0x000000ffff9b7224 */ /* 0x000fe400078e0035 */
[----:B------:R-:W-:Y:S02]  /*7360*/  IMAD.MOV.U32 R58, RZ, RZ, R164 ;  /* 0x000000ffff3a7224 */ /* 0x000fe400078e00a4 */
[----:B------:R-:W-:Y:S01]  /*7370*/  IMAD.WIDE R52, R174, 0x2, R160 ;  /* 0x00000002ae347825 */ /* 0x000fe200078e02a0 */
[----:B------:R-:W-:-:S03]  /*7380*/  UISETP.NE.U32.AND UP0, UPT, UR5, URZ, UPT ;  /* 0x000000ff0500728c */ /* 0x000fc6000bf05070 */
[----:B------:R-:W-:Y:S02]  /*7390*/  IMAD.MOV.U32 R164, RZ, RZ, R166 ;  /* 0x000000ffffa47224 */ /* 0x000fe400078e00a6 */
[----:B------:R-:W-:Y:S01]  /*73a0*/  IMAD.MOV.U32 R166, RZ, RZ, R168 ;  /* 0x000000ffffa67224 */ /* 0x000fe200078e00a8 */
[-C--:B------:R-:W-:Y:S01]  /*73b0*/  HMMA.16816.F32.BF16 R64, R64, R54.reuse, R88 ;  /* 0x000000364040723c */ /* 0x080fe20000041858 */
[----:B------:R-:W-:Y:S01]  /*73c0*/  IMAD.MOV.U32 R162, RZ, RZ, R52 ;  /* 0x000000ffffa27224 */ /* 0x000fe200078e0034 */
[----:B------:R-:W-:Y:S01]  /*73d0*/  MOV R201, R93 ;  /* 0x0000005d00c97202 */ /* 0x000fe20000000f00 */
        /* <DEDUP_REMOVED lines=13> */
[----:B------:R-:W-:-:S04]  /*74b0*/  IMAD.WIDE R200, R174, 0x2, R200 ;  /* 0x00000002aec87825 */ /* 0x000fc800078e02c8 */
[----:B------:R-:W-:-:S04]  /*74c0*/  IMAD.WIDE R198, R174, 0x2, R198 ;  /* 0x00000002aec67825 */ /* 0x000fc800078e02c6 */
[----:B------:R-:W-:-:S04]  /*74d0*/  IMAD.WIDE R194, R174, 0x2, R128 ;  /* 0x00000002aec27825 */ /* 0x000fc800078e0280 */
[----:B------:R-:W-:-:S04]  /*74e0*/  IMAD.WIDE R58, R174, 0x2, R58 ;  /* 0x00000002ae3a7825 */ /* 0x000fc800078e023a */
[----:B------:R-:W-:-:S04]  /*74f0*/  IMAD.WIDE R56, R174, 0x2, R164 ;  /* 0x00000002ae387825 */ /* 0x000fc800078e02a4 */
[----:B------:R-:W-:-:S04]  /*7500*/  IMAD.WIDE R54, R174, 0x2, R54 ;  /* 0x00000002ae367825 */ /* 0x000fc800078e0236 */
[----:B------:R-:W-:Y:S01]  /*7510*/  IMAD.WIDE R52, R174, 0x2, R170 ;  /* 0x00000002ae347825 */ /* 0x000fe200078e02aa */
[----:B------:R-:W-:-:S03]  /*7520*/  UIADD3 UR8, UPT, UPT, UR8, -0x80, URZ ;  /* 0xffffff8008087890 */ /* 0x000fc6000fffe0ff */
[----:B------:R-:W-:-:S04]  /*7530*/  IMAD.WIDE R4, R174, 0x2, R4 ;  /* 0x00000002ae047825 */ /* 0x000fc800078e0204 */
        /* <DEDUP_REMOVED lines=31> */
[----:B------:R-:W-:Y:S02]  /*7730*/  IMAD.MOV.U32 R165, RZ, RZ, R57 ;  /* 0x000000ffffa57224 */ /* 0x000fe400078e0039 */
[----:B------:R-:W-:-:S04]  /*7740*/  IMAD.WIDE R196, R173, 0x2, R196 ;  /* 0x00000002adc47825 */ /* 0x000fc800078e02c4 */
[----:B------:R-:W-:Y:S02]  /*7750*/  IMAD.MOV.U32 R170, RZ, RZ, R54 ;  /* 0x000000ffffaa7224 */ /* 0x000fe400078e0036 */
[----:B------:R-:W-:Y:S02]  /*7760*/  IMAD.MOV.U32 R169, RZ, RZ, R55 ;  /* 0x000000ffffa97224 */ /* 0x000fe400078e0037 */
[----:B------:R-:W-:Y:S02]  /*7770*/  IMAD.MOV.U32 R172, RZ, RZ, R52 ;  /* 0x000000ffffac7224 */ /* 0x000fe400078e0034 */
[----:B------:R-:W-:Y:S01]  /*7780*/  IMAD.MOV.U32 R171, RZ, RZ, R53 ;  /* 0x000000ffffab7224 */ /* 0x000fe200078e0035 */
[----:B------:R-:W-:Y:S06]  /*7790*/  BRA.U UP0, `(.L_x_2) ;  /* 0xffffffd100447547 */ /* 0x000fec000b83ffff */
[----:B------:R-:W-:Y:S02]  /*77a0*/  F2FP.BF16.F32.PACK_AB R79, R87, R79 ;  /* 0x0000004f574f723e */ /* 0x000fe400000010ff */
[----:B------:R-:W-:Y:S02]  /*77b0*/  F2FP.BF16.F32.PACK_AB R78, R86, R78 ;  /* 0x0000004e564e723e */ /* 0x000fe400000010ff */
[----:B------:R-:W-:Y:S02]  /*77c0*/  F2FP.BF16.F32.PACK_AB R77, R85, R77 ;  /* 0x0000004d554d723e */ /* 0x000fe400000010ff */
[----:B------:R-:W-:Y:S02]  /*77d0*/  F2FP.BF16.F32.PACK_AB R76, R84, R76 ;  /* 0x0000004c544c723e */ /* 0x000fe400000010ff */
[----:B------:R-:W-:Y:S02]  /*77e0*/  F2FP.BF16.F32.PACK_AB R67, R67, R75 ;  /* 0x0000004b4343723e */ /* 0x000fe400000010ff */
[----:B------:R-:W-:-:S02]  /*77f0*/  F2FP.BF16.F32.PACK_AB R66, R66, R74 ;  /* 0x0000004a4242723e */ /* 0x000fc400000010ff */
[----:B------:R-:W-:Y:S02]  /*7800*/  F2FP.BF16.F32.PACK_AB R65, R65, R73 ;  /* 0x000000494141723e */ /* 0x000fe400000010ff */
[----:B------:R-:W-:-:S07]  /*7810*/  F2FP.BF16.F32.PACK_AB R64, R64, R72 ;  /* 0x000000484040723e */ /* 0x000fce00000010ff */
.L_x_1:
[----:B------:R-:W0:Y:S01]  /*7820*/  S2R R8, SR_TID.X ;  /* 0x0000000000087919 */ /* 0x000e220000002100 */
[----:B------:R-:W1:Y:S01]  /*7830*/  S2UR UR5, SR_CgaCtaId ;  /* 0x00000000000579c3 */ /* 0x000e620000008800 */
[----:B------:R-:W-:Y:S01]  /*7840*/  LOP3.LUT R175, R175, 0x60, RZ, 0xc0, !PT ;  /* 0x00000060afaf7812 */ /* 0x000fe200078ec0ff */
[----:B------:R-:W-:-:S06]  /*7850*/  UMOV UR4, 0x400 ;  /* 0x0000040000047882 */ /* 0x000fcc0000000000 */
[----:B------:R-:W-:Y:S06]  /*7860*/  BAR.SYNC.DEFER_BLOCKING 0x0 ;  /* 0x0000000000007b1d */ /* 0x000fec0000010000 */
[----:B------:R-:W2:Y:S01]  /*7870*/  LDCU.128 UR12, c[0x0][0x390] ;  /* 0x00007200ff0c77ac */ /* 0x000ea20008000c00 */
[----:B-1----:R-:W-:Y:S01]  /*7880*/  ULEA UR4, UR5, UR4, 0x18 ;  /* 0x0000000405047291 */ /* 0x002fe2000f8ec0ff */
[----:B------:R-:W1:Y:S01]  /*7890*/  LDCU UR5, c[0x0][0x3b4] ;  /* 0x00007680ff0577ac */ /* 0x000e620008000800 */
[----:B--2---:R-:W-:Y:S02]  /*78a0*/  ISETP.GE.AND P0, PT, R0, UR14, PT ;  /* 0x0000000e00007c0c */ /* 0x004fe4000bf06270 */
[C---:B0-----:R-:W-:Y:S01]  /*78b0*/  LOP3.LUT R4, R8.reuse, 0xe0, RZ, 0xc0, !PT ;  /* 0x000000e008047812 */ /* 0x041fe200078ec0ff */
[C---:B------:R-:W-:Y:S01]  /*78c0*/  IMAD.SHL.U32 R5, R8.reuse, 0x100, RZ ;  /* 0x0000010008057824 */ /* 0x040fe200078e00ff */
[C---:B------:R-:W-:Y:S01]  /*78d0*/  LOP3.LUT R3, R8.reuse, 0x1c, RZ, 0xc0, !PT ;  /* 0x0000001c08037812 */ /* 0x040fe200078ec0ff */
[----:B------:R-:W-:Y:S01]  /*78e0*/  IMAD.SHL.U32 R6, R8, 0x4, RZ ;  /* 0x0000000408067824 */ /* 0x000fe200078e00ff */
[----:B------:R-:W-:Y:S01]  /*78f0*/  SHF.R.U32.HI R19, RZ, 0x5, R8 ;  /* 0x00000005ff137819 */ /* 0x000fe20000011608 */
[----:B------:R-:W-:Y:S01]  /*7900*/  IMAD R4, R4, 0x8, R175 ;  /* 0x0000000804047824 */ /* 0x000fe200078e02af */
[----:B------:R-:W-:-:S02]  /*7910*/  LOP3.LUT R5, R5, 0x1800, RZ, 0xc0, !PT ;  /* 0x0000180005057812 */ /* 0x000fc400078ec0ff */
[----:B------:R-:W-:Y:S01]  /*7920*/  SGXT.U32 R19, R19, 0x3 ;  /* 0x000000031313781a */ /* 0x000fe20000000000 */
[----:B------:R-:W-:Y:S01]  /*7930*/  IMAD.IADD R3, R3, 0x1, R4 ;  /* 0x0000000103037824 */ /* 0x000fe200078e0204 */
[----:B------:R-:W-:Y:S02]  /*7940*/  LOP3.LUT R7, R5, 0xfc, R6, 0xf8, !PT ;  /* 0x000000fc05077812 */ /* 0x000fe400078ef806 */
[----:B------:R-:W-:Y:S02]  /*7950*/  SHF.R.U32.HI R6, RZ, 0x1, R8 ;  /* 0x00000001ff067819 */ /* 0x000fe40000011608 */
[C---:B------:R-:W-:Y:S01]  /*7960*/  LOP3.LUT R4, R3.reuse, 0x20, RZ, 0x3c, !PT ;  /* 0x0000002003047812 */ /* 0x040fe200078e3cff */
[----:B------:R-:W-:Y:S01]  /*7970*/  STS [R3+UR4], R64 ;  /* 0x0000004003007988 */ /* 0x000fe20008000804 */
[----:B------:R-:W-:Y:S02]  /*7980*/  LOP3.LUT R5, R3, 0x40, RZ, 0x3c, !PT ;  /* 0x0000004003057812 */ /* 0x000fe400078e3cff */
[----:B------:R-:W-:Y:S01]  /*7990*/  LOP3.LUT R21, R7, 0x60, R6, 0x78, !PT ;  /* 0x0000006007157812 */ /* 0x000fe200078e7806 */
[----:B------:R1:W-:Y:S01]  /*79a0*/  STS [R3+UR4+0x80], R65 ;  /* 0x0000804103007988 */ /* 0x0003e20008000804 */
[----:B------:R-:W-:-:S02]  /*79b0*/  LOP3.LUT R6, R3, 0x60, RZ, 0x3c, !PT ;  /* 0x0000006003067812 */ /* 0x000fc400078e3cff */
[C-C-:B------:R-:W-:Y:S01]  /*79c0*/  LOP3.LUT R13, R2.reuse, 0x70, R19.reuse, 0xfe, !PT ;  /* 0x00000070020d7812 */ /* 0x140fe200078efe13 */
[----:B------:R-:W-:Y:S01]  /*79d0*/  STS [R4+UR4+0x800], R66 ;  /* 0x0008004204007988 */ /* 0x000fe20008000804 */
[C-C-:B------:R-:W-:Y:S02]  /*79e0*/  LOP3.LUT R12, R2.reuse, 0x68, R19.reuse, 0xfe, !PT ;  /* 0x00000068020c7812 */ /* 0x140fe400078efe13 */
[C-C-:B------:R-:W-:Y:S01]  /*79f0*/  LOP3.LUT R14, R2.reuse, 0x60, R19.reuse, 0xfe, !PT ;  /* 0x00000060020e7812 */ /* 0x140fe200078efe13 */
[----:B------:R0:W-:Y:S01]  /*7a00*/  STS [R4+UR4+0x880], R67 ;  /* 0x0008804304007988 */ /* 0x0001e20008000804 */
[--C-:B------:R-:W-:Y:S01]  /*7a10*/  LOP3.LUT R15, R2, 0x58, R19.reuse, 0xfe, !PT ;  /* 0x00000058020f7812 */ /* 0x100fe200078efe13 */
[----:B-1----:R-:W-:Y:S01]  /*7a20*/  IMAD R3, R0, UR5, RZ ;  /* 0x0000000500037c24 */ /* 0x002fe2000f8e02ff */
[----:B------:R-:W1:Y:S01]  /*7a30*/  LDCU UR5, c[0x0][0x3b8] ;  /* 0x00007700ff0577ac */ /* 0x000e620008000800 */
[----:B------:R-:W-:Y:S01]  /*7a40*/  STS [R5+UR4+0x1000], R76 ;  /* 0x0010004c05007988 */ /* 0x000fe20008000804 */
[----:B------:R-:W-:-:S02]  /*7a50*/  LOP3.LUT R0, R2, 0x78, R19, 0xfe, !PT ;  /* 0x0000007802007812 */ /* 0x000fc400078efe13 */
[C---:B------:R-:W-:Y:S01]  /*7a60*/  LEA R22, P1, R3.reuse, UR12, 0x1 ;  /* 0x0000000c03167c11 */ /* 0x040fe2000f8208ff */
[----:B------:R2:W-:Y:S01]  /*7a70*/  STS [R5+UR4+0x1080], R77 ;  /* 0x0010804d05007988 */ /* 0x0005e20008000804 */
[C-C-:B------:R-:W-:Y:S02]  /*7a80*/  LOP3.LUT R16, R2.reuse, 0x50, R19.reuse, 0xfe, !PT ;  /* 0x0000005002107812 */ /* 0x140fe400078efe13 */
[----:B------:R-:W-:Y:S01]  /*7a90*/  LEA.HI.X.SX32 R24, R3, UR13, 0x1, P1 ;  /* 0x0000000d03187c11 */ /* 0x000fe200088f0eff */
[----:B------:R-:W-:Y:S01]  /*7aa0*/  STS [R6+UR4+0x1800], R78 ;  /* 0x0018004e06007988 */ /* 0x000fe20008000804 */
[C---:B------:R-:W-:Y:S02]  /*7ab0*/  LOP3.LUT R3, R2.reuse, 0x8, R19, 0xfe, !PT ;  /* 0x0000000802037812 */ /* 0x040fe400078efe13 */
[----:B0-----:R-:W-:Y:S01]  /*7ac0*/  LOP3.LUT R4, R2, R19, RZ, 0xfc, !PT ;  /* 0x0000001302047212 */ /* 0x001fe200078efcff */
[----:B------:R0:W-:Y:S01]  /*7ad0*/  STS [R6+UR4+0x1880], R79 ;  /* 0x0018804f06007988 */ /* 0x0001e20008000804 */
[----:B------:R-:W-:-:S02]  /*7ae0*/  ISETP.LT.AND P4, PT, R3, UR15, !P0 ;  /* 0x0000000f03007c0c */ /* 0x000fc4000c781270 */
[----:B------:R-:W-:Y:S01]  /*7af0*/  ISETP.LT.AND P1, PT, R4, UR15, !P0 ;  /* 0x0000000f04007c0c */ /* 0x000fe2000c721270 */
[----:B------:R-:W-:Y:S01]  /*7b00*/  BAR.SYNC.DEFER_BLOCKING 0x0 ;  /* 0x0000000000007b1d */ /* 0x000fe20000010000 */
[----:B-1----:R-:W-:Y:S01]  /*7b10*/  IMAD R7, R3, UR5, RZ ;  /* 0x0000000503077c24 */ /* 0x002fe2000f8e02ff */
[--C-:B------:R-:W-:Y:S01]  /*7b20*/  LOP3.LUT R17, R2, 0x48, R19.reuse, 0xfe, !PT ;  /* 0x0000004802117812 */ /* 0x100fe200078efe13 */
[----:B--2---:R-:W-:Y:S01]  /*7b30*/  IMAD R5, R4, UR5, RZ ;  /* 0x0000000504057c24 */ /* 0x004fe2000f8e02ff */
[C-C-:B------:R-:W-:Y:S02]  /*7b40*/  LOP3.LUT R18, R2.reuse, 0x40, R19.reuse, 0xfe, !PT ;  /* 0x0000004002127812 */ /* 0x140fe400078efe13 */
[C-C-:B------:R-:W-:Y:S02]  /*7b50*/  LOP3.LUT R11, R2.reuse, 0x38, R19.reuse, 0xfe, !PT ;  /* 0x00000038020b7812 */ /* 0x140fe400078efe13 */
[C-C-:B------:R-:W-:Y:S02]  /*7b60*/  LOP3.LUT R10, R2.reuse, 0x30, R19.reuse, 0xfe, !PT ;  /* 0x00000030020a7812 */ /* 0x140fe400078efe13 */
[----:B------:R-:W-:-:S02]  /*7b70*/  LOP3.LUT R8, R2, 0x28, R19, 0xfe, !PT ;  /* 0x0000002802087812 */ /* 0x000fc400078efe13 */
[C-C-:B------:R-:W-:Y:S02]  /*7b80*/  LOP3.LUT R3, R2.reuse, 0x20, R19.reuse, 0xfe, !PT ;  /* 0x0000002002037812 */ /* 0x140fe400078efe13 */
[C-C-:B------:R-:W-:Y:S02]  /*7b90*/  LOP3.LUT R9, R2.reuse, 0x18, R19.reuse, 0xfe, !PT ;  /* 0x0000001802097812 */ /* 0x140fe400078efe13 */
[----:B------:R-:W-:Y:S01]  /*7ba0*/  LOP3.LUT R2, R2, 0x10, R19, 0xfe, !PT ;  /* 0x0000001002027812 */ /* 0x000fe200078efe13 */
[----:B------:R-:W-:Y:S01]  /*7bb0*/  IMAD R20, R3, UR5, RZ ;  /* 0x0000000503147c24 */ /* 0x000fe2000f8e02ff */
[-C--:B0-----:R-:W-:Y:S02]  /*7bc0*/  LEA R6, P3, R7, R22.reuse, 0x1 ;  /* 0x0000001607067211 */ /* 0x081fe400078608ff */
[----:B------:R-:W-:Y:S01]  /*7bd0*/  LEA R4, P2, R5, R22, 0x1 ;  /* 0x0000001605047211 */ /* 0x000fe200078408ff */
[----:B------:R-:W-:Y:S01]  /*7be0*/  IMAD R19, R2, UR5, RZ ;  /* 0x0000000502137c24 */ /* 0x000fe2000f8e02ff */
[-C--:B------:R-:W-:Y:S01]  /*7bf0*/  LEA.HI.X.SX32 R7, R7, R24.reuse, 0x1, P3 ;  /* 0x0000001807077211 */ /* 0x080fe200018f0eff */
[----:B------:R-:W0:Y:S01]  /*7c00*/  LDS R23, [R21+UR4] ;  /* 0x0000000415177984 */ /* 0x000e220008000800 */
[----:B------:R-:W-:-:S02]  /*7c10*/  LEA.HI.X.SX32 R5, R5, R24, 0x1, P2 ;  /* 0x0000001805057211 */ /* 0x000fc400010f0eff */
[----:B------:R-:W-:Y:S01]  /*7c20*/  ISETP.LT.AND P3, PT, R2, UR15, !P0 ;  /* 0x0000000f02007c0c */ /* 0x000fe2000c761270 */
[----:B------:R-:W1:Y:S01]  /*7c30*/  LDS R25, [R21+UR4+0x100] ;  /* 0x0001000415197984 */ /* 0x000e620008000800 */
[----:B------:R-:W-:-:S03]  /*7c40*/  LEA R2, P2, R19, R22, 0x1 ;  /* 0x0000001613027211 */ /* 0x000fc600078408ff */
[----:B------:R-:W2:Y:S04]  /*7c50*/  LDS R27, [R21+UR4+0x200] ;  /* 0x00020004151b7984 */ /* 0x000ea80008000800 */
[----:B------:R-:W3:Y:S04]  /*7c60*/  LDS R29, [R21+UR4+0x300] ;  /* 0x00030004151d7984 */ /* 0x000ee80008000800 */
[----:B------:R-:W4:Y:S04]  /*7c70*/  LDS R31, [R21+UR4+0x400] ;  /* 0x00040004151f7984 */ /* 0x000f280008000800 */
[----:B------:R-:W5:Y:S04]  /*7c80*/  LDS R33, [R21+UR4+0x500] ;  /* 0x0005000415217984 */ /* 0x000f680008000800 */
[----:B------:R-:W4:Y:S04]  /*7c90*/  LDS R35, [R21+UR4+0x600] ;  /* 0x0006000415237984 */ /* 0x000f280008000800 */
[----:B------:R-:W5:Y:S04]  /*7ca0*/  LDS R37, [R21+UR4+0x700] ;  /* 0x0007000415257984 */ /* 0x000f680008000800 */
[----:B0-----:R0:W-:Y:S01]  /*7cb0*/  @P1 STG.E.U16 desc[UR10][R4.64], R23 ;  /* 0x0000001704001986 */ /* 0x0011e2000c10150a */
[----:B------:R-:W-:-:S02]  /*7cc0*/  ISETP.LT.AND P1, PT, R3, UR15, !P0 ;  /* 0x0000000f03007c0c */ /* 0x000fc4000c721270 */
[----:B------:R-:W-:Y:S01]  /*7cd0*/  LEA.HI.X.SX32 R3, R19, R24, 0x1, P2 ;  /* 0x0000001813037211 */ /* 0x000fe200010f0eff */
[----:B-1----:R1:W-:Y:S01]  /*7ce0*/  @P4 STG.E.U16 desc[UR10][R6.64], R25 ;  /* 0x0000001906004986 */ /* 0x0023e2000c10150a */
[C---:B------:R-:W-:Y:S01]  /*7cf0*/  ISETP.LT.AND P4, PT, R9.reuse, UR15, !P0 ;  /* 0x0000000f09007c0c */ /* 0x040fe2000c781270 */
[----:B------:R-:W-:Y:S01]  /*7d00*/  IMAD R9, R9, UR5, RZ ;  /* 0x0000000509097c24 */ /* 0x000fe2000f8e02ff */
[C---:B------:R-:W-:Y:S01]  /*7d10*/  ISETP.LT.AND P2, PT, R8.reuse, UR15, !P0 ;  /* 0x0000000f08007c0c */ /* 0x040fe2000c741270 */
[----:B------:R-:W-:Y:S01]  /*7d20*/  IMAD R19, R8, UR5, RZ ;  /* 0x0000000508137c24 */ /* 0x000fe2000f8e02ff */
[----:B--2---:R2:W-:Y:S02]  /*7d30*/  @P3 STG.E.U16 desc[UR10][R2.64], R27 ;  /* 0x0000001b02003986 */ /* 0x0045e4000c10150a */
[-C--:B0-----:R-:W-:Y:S02]  /*7d40*/  LEA R4, P5, R9, R22.reuse, 0x1 ;  /* 0x0000001609047211 */ /* 0x081fe400078a08ff */
[----:B------:R-:W-:-:S02]  /*7d50*/  LEA R8, P3, R19, R22, 0x1 ;  /* 0x0000001613087211 */ /* 0x000fc400078608ff */
[----:B-1----:R-:W-:Y:S02]  /*7d60*/  LEA R6, P6, R20, R22, 0x1 ;  /* 0x0000001614067211 */ /* 0x002fe400078c08ff */
[-C--:B------:R-:W-:Y:S02]  /*7d70*/  LEA.HI.X.SX32 R5, R9, R24.reuse, 0x1, P5 ;  /* 0x0000001809057211 */ /* 0x080fe400028f0eff */
[-C--:B------:R-:W-:Y:S01]  /*7d80*/  LEA.HI.X.SX32 R9, R19, R24.reuse, 0x1, P3 ;  /* 0x0000001813097211 */ /* 0x080fe200018f0eff */
[----:B------:R-:W-:Y:S01]  /*7d90*/  IMAD R19, R10, UR5, RZ ;  /* 0x000000050a137c24 */ /* 0x000fe2000f8e02ff */
[----:B------:R-:W-:Y:S01]  /*7da0*/  LEA.HI.X.SX32 R7, R20, R24, 0x1, P6 ;  /* 0x0000001814077211 */ /* 0x000fe200030f0eff */
[----:B---3--:R0:W-:Y:S01]  /*7db0*/  @P4 STG.E.U16 desc[UR10][R4.64], R29 ;  /* 0x0000001d04004986 */ /* 0x0081e2000c10150a */
[----:B------:R-:W-:Y:S01]  /*7dc0*/  ISETP.LT.AND P3, PT, R10, UR15, !P0 ;  /* 0x0000000f0a007c0c */ /* 0x000fe2000c761270 */
[----:B--2---:R-:W-:Y:S01]  /*7dd0*/  IMAD R3, R11, UR5, RZ ;  /* 0x000000050b037c24 */ /* 0x004fe2000f8e02ff */
[-C--:B------:R-:W-:Y:S01]  /*7de0*/  LEA R10, P4, R19, R22.reuse, 0x1 ;  /* 0x00000016130a7211 */ /* 0x080fe200078808ff */
[----:B----4-:R1:W-:Y:S01]  /*7df0*/  @P1 STG.E.U16 desc[UR10][R6.64], R31 ;  /* 0x0000001f06001986 */ /* 0x0103e2000c10150a */
[C---:B------:R-:W-:Y:S01]  /*7e00*/  ISETP.LT.AND P1, PT, R18.reuse, UR15, !P0 ;  /* 0x0000000f12007c0c */ /* 0x040fe2000c721270 */
[----:B------:R-:W-:Y:S01]  /*7e10*/  IMAD R18, R18, UR5, RZ ;  /* 0x0000000512127c24 */ /* 0x000fe2000f8e02ff */
[----:B------:R-:W-:Y:S01]  /*7e20*/  LEA R2, P5, R3, R22, 0x1 ;  /* 0x0000001603027211 */ /* 0x000fe200078a08ff */
[----:B-----5:R2:W-:Y:S01]  /*7e30*/  @P2 STG.E.U16 desc[UR10][R8.64], R33 ;  /* 0x0000002108002986 */ /* 0x0205e2000c10150a */
[----:B------:R-:W-:-:S02]  /*7e40*/  ISETP.LT.AND P2, PT, R11, UR15, !P0 ;  /* 0x0000000f0b007c0c */ /* 0x000fc4000c741270 */
[-C--:B------:R-:W-:Y:S02]  /*7e50*/  LEA.HI.X.SX32 R11, R19, R24.reuse, 0x1, P4 ;  /* 0x00000018130b7211 */ /* 0x080fe400020f0eff */
[C---:B------:R-:W-:Y:S01]  /*7e60*/  ISETP.LT.AND P4, PT, R17.reuse, UR15, !P0 ;  /* 0x0000000f11007c0c */ /* 0x040fe2000c781270 */
[----:B------:R-:W-:Y:S01]  /*7e70*/  IMAD R17, R17, UR5, RZ ;  /* 0x0000000511117c24 */ /* 0x000fe2000f8e02ff */
[----:B------:R-:W-:Y:S01]  /*7e80*/  LEA.HI.X.SX32 R3, R3, R24, 0x1, P5 ;  /* 0x0000001803037211 */ /* 0x000fe200028f0eff */
[----:B------:R3:W-:Y:S01]  /*7e90*/  @P3 STG.E.U16 desc[UR10][R10.64], R35 ;  /* 0x000000230a003986 */ /* 0x0007e2000c10150a */
[-C--:B0-----:R-:W-:Y:S02]  /*7ea0*/  LEA R4, P3, R18, R22.reuse, 0x1 ;  /* 0x0000001612047211 */ /* 0x081fe400078608ff */
[----:B-1----:R-:W-:Y:S01]  /*7eb0*/  LEA R6, P6, R17, R22, 0x1 ;  /* 0x0000001611067211 */ /* 0x002fe200078c08ff */
[----:B--2---:R-:W-:Y:S01]  /*7ec0*/  IMAD R9, R12, UR5, RZ ;  /* 0x000000050c097c24 */ /* 0x004fe2000f8e02ff */
[----:B------:R-:W-:Y:S01]  /*7ed0*/  PRMT R23, R23, 0x7632, R23 ;  /* 0x0000763217177816 */ /* 0x000fe20000000017 */
[----:B------:R-:W-:Y:S01]  /*7ee0*/  @P2 STG.E.U16 desc[UR10][R2.64], R37 ;  /* 0x0000002502002986 */ /* 0x000fe2000c10150a */
[----:B------:R-:W-:-:S02]  /*7ef0*/  LEA.HI.X.SX32 R5, R18, R24, 0x1, P3 ;  /* 0x0000001812057211 */ /* 0x000fc400018f0eff */
[----:B------:R-:W-:Y:S02]  /*7f00*/  PRMT R25, R25, 0x7632, R25 ;  /* 0x0000763219197816 */ /* 0x000fe40000000019 */
[----:B------:R-:W-:Y:S01]  /*7f10*/  LEA.HI.X.SX32 R7, R17, R24, 0x1, P6 ;  /* 0x0000001811077211 */ /* 0x000fe200030f0eff */
[----:B------:R0:W-:Y:S01]  /*7f20*/  @P1 STG.E.U16 desc[UR10][R4.64], R23 ;  /* 0x0000001704001986 */ /* 0x0001e2000c10150a */
[C---:B------:R-:W-:Y:S01]  /*7f30*/  ISETP.LT.AND P3, PT, R14.reuse, UR15, !P0 ;  /* 0x0000000f0e007c0c */ /* 0x040fe2000c761270 */
[----:B------:R-:W-:Y:S01]  /*7f40*/  IMAD R14, R14, UR5, RZ ;  /* 0x000000050e0e7c24 */ /* 0x000fe2000f8e02ff */
[C---:B------:R-:W-:Y:S01]  /*7f50*/  ISETP.LT.AND P5, PT, R16.reuse, UR15, !P0 ;  /* 0x0000000f10007c0c */ /* 0x040fe2000c7a1270 */
[----:B------:R1:W-:Y:S01]  /*7f60*/  @P4 STG.E.U16 desc[UR10][R6.64], R25 ;  /* 0x0000001906004986 */ /* 0x0003e2000c10150a */
[C---:B------:R-:W-:Y:S01]  /*7f70*/  ISETP.LT.AND P4, PT, R15.reuse, UR15, !P0 ;  /* 0x0000000f0f007c0c */ /* 0x040fe2000c781270 */
[----:B------:R-:W-:Y:S01]  /*7f80*/  IMAD R15, R15, UR5, RZ ;  /* 0x000000050f0f7c24 */ /* 0x000fe2000f8e02ff */
[----:B------:R-:W-:Y:S01]  /*7f90*/  PRMT R27, R27, 0x7632, R27 ;  /* 0x000076321b1b7816 */ /* 0x000fe2000000001b */
[----:B---3--:R-:W-:Y:S01]  /*7fa0*/  IMAD R11, R13, UR5, RZ ;  /* 0x000000050d0b7c24 */ /* 0x008fe2000f8e02ff */
[----:B------:R-:W-:Y:S01]  /*7fb0*/  PRMT R29, R29, 0x7632, R29 ;  /* 0x000076321d1d7816 */ /* 0x000fe2000000001d */
[----:B------:R-:W-:Y:S01]  /*7fc0*/  IMAD R16, R16, UR5, RZ ;  /* 0x0000000510107c24 */ /* 0x000fe2000f8e02ff */
[----:B------:R-:W-:Y:S01]  /*7fd0*/  PRMT R33, R33, 0x7632, R33 ;  /* 0x0000763221217816 */ /* 0x000fe20000000021 */
[----:B------:R-:W-:Y:S01]  /*7fe0*/  IMAD R17, R0, UR5, RZ ;  /* 0x0000000500117c24 */ /* 0x000fe2000f8e02ff */
[----:B0-----:R-:W-:-:S02]  /*7ff0*/  LEA R4, P1, R15, R22, 0x1 ;  /* 0x000000160f047211 */ /* 0x001fc400078208ff */
[-C--:B------:R-:W-:Y:S02]  /*8000*/  LEA R2, P6, R16, R22.reuse, 0x1 ;  /* 0x0000001610027211 */ /* 0x080fe400078c08ff */
[C---:B-1----:R-:W-:Y:S02]  /*8010*/  LEA R6, P2, R14.reuse, R22, 0x1 ;  /* 0x000000160e067211 */ /* 0x042fe400078408ff */
[----:B------:R-:W-:Y:S02]  /*8020*/  LEA.HI.X.SX32 R5, R15, R24, 0x1, P1 ;  /* 0x000000180f057211 */ /* 0x000fe400008f0eff */
[----:B------:R-:W-:Y:S02]  /*8030*/  LEA R10, P1, R11, R22, 0x1 ;  /* 0x000000160b0a7211 */ /* 0x000fe400078208ff */
[----:B------:R-:W-:Y:S02]  /*8040*/  LEA.HI.X.SX32 R7, R14, R24, 0x1, P2 ;  /* 0x000000180e077211 */ /* 0x000fe400010f0eff */
[----:B------:R-:W-:-:S02]  /*8050*/  ISETP.LT.AND P2, PT, R12, UR15, !P0 ;  /* 0x0000000f0c007c0c */ /* 0x000fc4000c741270 */
[-C--:B------:R-:W-:Y:S02]  /*8060*/  LEA.HI.X.SX32 R11, R11, R24.reuse, 0x1, P1 ;  /* 0x000000180b0b7211 */ /* 0x080fe400008f0eff */
[----:B------:R-:W-:Y:S02]  /*8070*/  LEA.HI.X.SX32 R3, R16, R24, 0x1, P6 ;  /* 0x0000001810037211 */ /* 0x000fe400030f0eff */
[----:B------:R-:W-:Y:S02]  /*8080*/  ISETP.LT.AND P1, PT, R13, UR15, !P0 ;  /* 0x0000000f0d007c0c */ /* 0x000fe4000c721270 */
[----:B------:R-:W-:Y:S01]  /*8090*/  ISETP.LT.AND P0, PT, R0, UR15, !P0 ;  /* 0x0000000f00007c0c */ /* 0x000fe2000c701270 */
[----:B------:R0:W-:Y:S01]  /*80a0*/  @P5 STG.E.U16 desc[UR10][R2.64], R27 ;  /* 0x0000001b02005986 */ /* 0x0001e2000c10150a */
[----:B------:R-:W-:-:S03]  /*80b0*/  LEA R8, P6, R9, R22, 0x1 ;  /* 0x0000001609087211 */ /* 0x000fc600078c08ff */
[----:B------:R1:W-:Y:S01]  /*80c0*/  @P4 STG.E.U16 desc[UR10][R4.64], R29 ;  /* 0x0000001d04004986 */ /* 0x0003e2000c10150a */
[----:B------:R-:W-:Y:S02]  /*80d0*/  LEA.HI.X.SX32 R9, R9, R24, 0x1, P6 ;  /* 0x0000001809097211 */ /* 0x000fe400030f0eff */
[----:B------:R-:W-:-:S04]  /*80e0*/  LEA R12, P6, R17, R22, 0x1 ;  /* 0x00000016110c7211 */ /* 0x000fc800078c08ff */
[----:B------:R-:W-:Y:S02]  /*80f0*/  LEA.HI.X.SX32 R13, R17, R24, 0x1, P6 ;  /* 0x00000018110d7211 */ /* 0x000fe400030f0eff */
[----:B0-----:R-:W-:Y:S02]  /*8100*/  PRMT R3, R31, 0x7632, R3 ;  /* 0x000076321f037816 */ /* 0x001fe40000000003 */
[----:B-1----:R-:W-:-:S03]  /*8110*/  PRMT R5, R35, 0x7632, R5 ;  /* 0x0000763223057816 */ /* 0x002fc60000000005 */
[----:B------:R0:W-:Y:S04]  /*8120*/  @P3 STG.E.U16 desc[UR10][R6.64], R3 ;  /* 0x0000000306003986 */ /* 0x0001e8000c10150a */
[----:B------:R0:W-:Y:S04]  /*8130*/  @P2 STG.E.U16 desc[UR10][R8.64], R33 ;  /* 0x0000002108002986 */ /* 0x0001e8000c10150a */
[----:B------:R0:W-:Y:S01]  /*8140*/  @P1 STG.E.U16 desc[UR10][R10.64], R5 ;  /* 0x000000050a001986 */ /* 0x0001e2000c10150a */
[----:B------:R-:W-:Y:S05]  /*8150*/  @!P0 EXIT ;  /* 0x000000000000894d */ /* 0x000fea0003800000 */
[----:B0-----:R-:W-:-:S05]  /*8160*/  PRMT R6, R37, 0x7632, R6 ;  /* 0x0000763225067816 */ /* 0x001fca0000000006 */
[----:B------:R-:W-:Y:S01]  /*8170*/  STG.E.U16 desc[UR10][R12.64], R6 ;  /* 0x000000060c007986 */ /* 0x000fe2000c10150a */
[----:B------:R-:W-:Y:S05]  /*8180*/  EXIT ;  /* 0x000000000000794d */ /* 0x000fea0003800000 */
.L_x_3:
[----:B------:R-:W-:-:S00]  /*8190*/  BRA `(.L_x_3) ;  /* 0xfffffffc00fc7947 */ /* 0x000fc0000383ffff */
[----:B------:R-:W-:-:S00]  /*81a0*/  NOP ;  /* 0x0000000000007918 */ /* 0x000fc00000000000 */
        /* <DEDUP_REMOVED lines=13> */
.L_x_4:


//--------------------- .nv.shared.matmul_kernel  --------------------------
	.section	.nv.shared.matmul_kernel,"aw",@nobits
	.sectionflags	@""
	.align	16
	.zero		1024


//--------------------- .nv.shared.reserved.0     --------------------------
	.section	.nv.shared.reserved.0,"aw",@nobits
	.weak		__nv_reservedSMEM_offset_0_alias
	.size		__nv_reservedSMEM_offset_0_alias, 0, 64
	.other		__nv_reservedSMEM_offset_0_alias,@"STO_CUDA_RESERVED_SHARED STV_DEFAULT"
__nv_reservedSMEM_offset_0_alias:
	.zero		0
	.zero		64


//--------------------- .nv.constant0.matmul_kernel --------------------------
	.section	.nv.constant0.matmul_kernel,"a",@progbits
	.sectionflags	@""
	.align	4
.nv.constant0.matmul_kernel:
	.zero		976


//--------------------- SYMBOLS --------------------------

	.type		.nv.reservedSmem.offset0,@object
	.size		.nv.reservedSmem.offset0,0x4
	.type		.nv.reservedSmem.cap,@object
	.size		.nv.reservedSmem.cap,0x4
